//
// Generated by NVIDIA NVVM Compiler
//
// Compiler Build ID: CL-36424714
// Cuda compilation tools, release 13.0, V13.0.88
// Based on NVVM 20.0.0
//

.version 9.0
.target sm_100
.address_size 64

	// .globl	_Z15lint2d_bell_gpuPfS_S_S_S_S_S_PiS0_iiiiii
.func  (.param .b64 func_retval0) __internal_accurate_pow
(
	.param .b64 __internal_accurate_pow_param_0
)
;

.visible .entry _Z15lint2d_bell_gpuPfS_S_S_S_S_S_PiS0_iiiiii(
	.param .u64 .ptr .align 1 _Z15lint2d_bell_gpuPfS_S_S_S_S_S_PiS0_iiiiii_param_0,
	.param .u64 .ptr .align 1 _Z15lint2d_bell_gpuPfS_S_S_S_S_S_PiS0_iiiiii_param_1,
	.param .u64 .ptr .align 1 _Z15lint2d_bell_gpuPfS_S_S_S_S_S_PiS0_iiiiii_param_2,
	.param .u64 .ptr .align 1 _Z15lint2d_bell_gpuPfS_S_S_S_S_S_PiS0_iiiiii_param_3,
	.param .u64 .ptr .align 1 _Z15lint2d_bell_gpuPfS_S_S_S_S_S_PiS0_iiiiii_param_4,
	.param .u64 .ptr .align 1 _Z15lint2d_bell_gpuPfS_S_S_S_S_S_PiS0_iiiiii_param_5,
	.param .u64 .ptr .align 1 _Z15lint2d_bell_gpuPfS_S_S_S_S_S_PiS0_iiiiii_param_6,
	.param .u64 .ptr .align 1 _Z15lint2d_bell_gpuPfS_S_S_S_S_S_PiS0_iiiiii_param_7,
	.param .u64 .ptr .align 1 _Z15lint2d_bell_gpuPfS_S_S_S_S_S_PiS0_iiiiii_param_8,
	.param .u32 _Z15lint2d_bell_gpuPfS_S_S_S_S_S_PiS0_iiiiii_param_9,
	.param .u32 _Z15lint2d_bell_gpuPfS_S_S_S_S_S_PiS0_iiiiii_param_10,
	.param .u32 _Z15lint2d_bell_gpuPfS_S_S_S_S_S_PiS0_iiiiii_param_11,
	.param .u32 _Z15lint2d_bell_gpuPfS_S_S_S_S_S_PiS0_iiiiii_param_12,
	.param .u32 _Z15lint2d_bell_gpuPfS_S_S_S_S_S_PiS0_iiiiii_param_13,
	.param .u32 _Z15lint2d_bell_gpuPfS_S_S_S_S_S_PiS0_iiiiii_param_14
)
{
	.reg .b32 	%r<23>;
	.reg .b32 	%f<16>;
	.reg .b64 	%rd<34>;

	ld.param.u64 	%rd1, [_Z15lint2d_bell_gpuPfS_S_S_S_S_S_PiS0_iiiiii_param_0];
	ld.param.u64 	%rd2, [_Z15lint2d_bell_gpuPfS_S_S_S_S_S_PiS0_iiiiii_param_1];
	ld.param.u64 	%rd3, [_Z15lint2d_bell_gpuPfS_S_S_S_S_S_PiS0_iiiiii_param_2];
	ld.param.u64 	%rd4, [_Z15lint2d_bell_gpuPfS_S_S_S_S_S_PiS0_iiiiii_param_3];
	ld.param.u64 	%rd5, [_Z15lint2d_bell_gpuPfS_S_S_S_S_S_PiS0_iiiiii_param_4];
	ld.param.u64 	%rd6, [_Z15lint2d_bell_gpuPfS_S_S_S_S_S_PiS0_iiiiii_param_5];
	ld.param.u64 	%rd7, [_Z15lint2d_bell_gpuPfS_S_S_S_S_S_PiS0_iiiiii_param_6];
	ld.param.u64 	%rd8, [_Z15lint2d_bell_gpuPfS_S_S_S_S_S_PiS0_iiiiii_param_7];
	ld.param.u64 	%rd9, [_Z15lint2d_bell_gpuPfS_S_S_S_S_S_PiS0_iiiiii_param_8];
	ld.param.u32 	%r1, [_Z15lint2d_bell_gpuPfS_S_S_S_S_S_PiS0_iiiiii_param_9];
	ld.param.u32 	%r2, [_Z15lint2d_bell_gpuPfS_S_S_S_S_S_PiS0_iiiiii_param_10];
	ld.param.u32 	%r3, [_Z15lint2d_bell_gpuPfS_S_S_S_S_S_PiS0_iiiiii_param_11];
	ld.param.u32 	%r4, [_Z15lint2d_bell_gpuPfS_S_S_S_S_S_PiS0_iiiiii_param_12];
	ld.param.u32 	%r5, [_Z15lint2d_bell_gpuPfS_S_S_S_S_S_PiS0_iiiiii_param_13];
	ld.param.u32 	%r6, [_Z15lint2d_bell_gpuPfS_S_S_S_S_S_PiS0_iiiiii_param_14];
	cvta.to.global.u64 	%rd10, %rd6;
	cvta.to.global.u64 	%rd11, %rd5;
	cvta.to.global.u64 	%rd12, %rd4;
	cvta.to.global.u64 	%rd13, %rd1;
	cvta.to.global.u64 	%rd14, %rd3;
	cvta.to.global.u64 	%rd15, %rd8;
	cvta.to.global.u64 	%rd16, %rd9;
	cvta.to.global.u64 	%rd17, %rd7;
	cvta.to.global.u64 	%rd18, %rd2;
	mov.u32 	%r7, %tid.x;
	mov.u32 	%r8, %tid.y;
	mov.u32 	%r9, %ctaid.x;
	mad.lo.s32 	%r10, %r2, %r1, %r4;
	mad.lo.s32 	%r11, %r10, %r3, %r9;
	mul.wide.s32 	%rd19, %r11, 4;
	add.s64 	%rd20, %rd18, %rd19;
	ld.global.f32 	%f1, [%rd20];
	mul.lo.s32 	%r12, %r5, %r8;
	shl.b32 	%r13, %r12, 1;
	add.s32 	%r14, %r13, %r8;
	add.s32 	%r15, %r14, %r7;
	mul.wide.s32 	%rd21, %r15, 4;
	add.s64 	%rd22, %rd17, %rd21;
	ld.global.f32 	%f2, [%rd22];
	mul.f32 	%f3, %f1, %f2;
	mul.wide.u32 	%rd23, %r9, 4;
	add.s64 	%rd24, %rd16, %rd23;
	ld.global.u32 	%r16, [%rd24];
	sub.s32 	%r17, %r16, %r5;
	add.s32 	%r18, %r17, %r8;
	add.s64 	%rd25, %rd15, %rd23;
	ld.global.u32 	%r19, [%rd25];
	sub.s32 	%r20, %r19, %r5;
	add.s32 	%r21, %r20, %r7;
	mad.lo.s32 	%r22, %r18, %r6, %r21;
	mul.wide.s32 	%rd26, %r22, 4;
	add.s64 	%rd27, %rd13, %rd26;
	add.s64 	%rd28, %rd14, %rd23;
	ld.global.f32 	%f4, [%rd28];
	mul.f32 	%f5, %f3, %f4;
	atom.global.add.f32 	%f6, [%rd27], %f5;
	mul.wide.s32 	%rd29, %r6, 4;
	add.s64 	%rd30, %rd27, %rd29;
	add.s64 	%rd31, %rd12, %rd23;
	ld.global.f32 	%f7, [%rd31];
	mul.f32 	%f8, %f3, %f7;
	atom.global.add.f32 	%f9, [%rd30], %f8;
	add.s64 	%rd32, %rd11, %rd23;
	ld.global.f32 	%f10, [%rd32];
	mul.f32 	%f11, %f3, %f10;
	atom.global.add.f32 	%f12, [%rd27+4], %f11;
	add.s64 	%rd33, %rd10, %rd23;
	ld.global.f32 	%f13, [%rd33];
	mul.f32 	%f14, %f3, %f13;
	atom.global.add.f32 	%f15, [%rd30+4], %f14;
	ret;

}
	// .globl	_Z5solvePfS_S_S_fffii
.visible .entry _Z5solvePfS_S_S_fffii(
	.param .u64 .ptr .align 1 _Z5solvePfS_S_S_fffii_param_0,
	.param .u64 .ptr .align 1 _Z5solvePfS_S_S_fffii_param_1,
	.param .u64 .ptr .align 1 _Z5solvePfS_S_S_fffii_param_2,
	.param .u64 .ptr .align 1 _Z5solvePfS_S_S_fffii_param_3,
	.param .f32 _Z5solvePfS_S_S_fffii_param_4,
	.param .f32 _Z5solvePfS_S_S_fffii_param_5,
	.param .f32 _Z5solvePfS_S_S_fffii_param_6,
	.param .u32 _Z5solvePfS_S_S_fffii_param_7,
	.param .u32 _Z5solvePfS_S_S_fffii_param_8
)
{
	.reg .pred 	%p<11>;
	.reg .b32 	%r<21>;
	.reg .b32 	%f<33>;
	.reg .b64 	%rd<26>;

	ld.param.u64 	%rd2, [_Z5solvePfS_S_S_fffii_param_0];
	ld.param.u64 	%rd5, [_Z5solvePfS_S_S_fffii_param_1];
	ld.param.u64 	%rd3, [_Z5solvePfS_S_S_fffii_param_2];
	ld.param.u64 	%rd4, [_Z5solvePfS_S_S_fffii_param_3];
	ld.param.f32 	%f6, [_Z5solvePfS_S_S_fffii_param_4];
	ld.param.f32 	%f7, [_Z5solvePfS_S_S_fffii_param_5];
	ld.param.f32 	%f8, [_Z5solvePfS_S_S_fffii_param_6];
	ld.param.u32 	%r5, [_Z5solvePfS_S_S_fffii_param_7];
	ld.param.u32 	%r7, [_Z5solvePfS_S_S_fffii_param_8];
	cvta.to.global.u64 	%rd1, %rd5;
	mov.u32 	%r8, %tid.x;
	mov.u32 	%r9, %ctaid.x;
	mov.u32 	%r10, %ntid.x;
	mad.lo.s32 	%r1, %r9, %r10, %r8;
	mov.u32 	%r11, %tid.y;
	mov.u32 	%r12, %ctaid.y;
	mov.u32 	%r13, %ntid.y;
	mad.lo.s32 	%r14, %r12, %r13, %r11;
	setp.ge.s32 	%p1, %r1, %r5;
	setp.ge.s32 	%p2, %r14, %r7;
	or.pred  	%p3, %p1, %p2;
	@%p3 bra 	$L__BB1_5;
	mul.lo.s32 	%r3, %r5, %r14;
	add.s32 	%r4, %r3, %r1;
	setp.gt.s32 	%p4, %r1, 3;
	add.s32 	%r15, %r5, -4;
	setp.lt.s32 	%p5, %r1, %r15;
	and.pred  	%p6, %p4, %p5;
	setp.gt.u32 	%p7, %r14, 3;
	and.pred  	%p8, %p7, %p6;
	add.s32 	%r16, %r7, -4;
	setp.lt.s32 	%p9, %r14, %r16;
	and.pred  	%p10, %p8, %p9;
	@%p10 bra 	$L__BB1_3;
	mul.wide.s32 	%rd6, %r4, 4;
	add.s64 	%rd7, %rd1, %rd6;
	ld.global.f32 	%f31, [%rd7];
	mov.f32 	%f32, 0f00000000;
	bra.uni 	$L__BB1_4;
$L__BB1_3:
	cvt.s64.s32 	%rd8, %r3;
	cvt.u64.u32 	%rd9, %r1;
	add.s64 	%rd10, %rd9, %rd8;
	shl.b64 	%rd11, %rd10, 2;
	add.s64 	%rd12, %rd1, %rd11;
	ld.global.f32 	%f10, [%rd12+4];
	mul.wide.s32 	%rd13, %r4, 4;
	add.s64 	%rd14, %rd1, %rd13;
	ld.global.f32 	%f31, [%rd14];
	add.f32 	%f11, %f31, %f31;
	sub.f32 	%f12, %f10, %f11;
	ld.global.f32 	%f13, [%rd12+-4];
	add.f32 	%f14, %f13, %f12;
	mul.f32 	%f15, %f6, %f6;
	div.rn.f32 	%f16, %f14, %f15;
	add.s32 	%r17, %r3, %r5;
	mul.wide.s32 	%rd15, %r5, 4;
	add.s64 	%rd16, %rd14, %rd15;
	ld.global.f32 	%f17, [%rd16];
	sub.f32 	%f18, %f17, %f11;
	shl.b32 	%r18, %r5, 1;
	sub.s32 	%r19, %r17, %r18;
	add.s32 	%r20, %r19, %r1;
	mul.wide.s32 	%rd17, %r20, 4;
	add.s64 	%rd18, %rd1, %rd17;
	ld.global.f32 	%f19, [%rd18];
	add.f32 	%f20, %f19, %f18;
	mul.f32 	%f21, %f7, %f7;
	div.rn.f32 	%f22, %f20, %f21;
	add.f32 	%f32, %f16, %f22;
$L__BB1_4:
	mul.f32 	%f23, %f8, %f8;
	cvta.to.global.u64 	%rd19, %rd4;
	mul.wide.s32 	%rd20, %r4, 4;
	add.s64 	%rd21, %rd19, %rd20;
	ld.global.f32 	%f24, [%rd21];
	mul.f32 	%f25, %f24, %f24;
	mul.f32 	%f26, %f32, %f25;
	mul.f32 	%f27, %f23, %f26;
	fma.rn.f32 	%f28, %f31, 0f40000000, %f27;
	cvta.to.global.u64 	%rd22, %rd3;
	add.s64 	%rd23, %rd22, %rd20;
	ld.global.f32 	%f29, [%rd23];
	sub.f32 	%f30, %f28, %f29;
	cvta.to.global.u64 	%rd24, %rd2;
	add.s64 	%rd25, %rd24, %rd20;
	st.global.f32 	[%rd25], %f30;
$L__BB1_5:
	ret;

}
	// .globl	_Z5shiftPfS_S_ii
.visible .entry _Z5shiftPfS_S_ii(
	.param .u64 .ptr .align 1 _Z5shiftPfS_S_ii_param_0,
	.param .u64 .ptr .align 1 _Z5shiftPfS_S_ii_param_1,
	.param .u64 .ptr .align 1 _Z5shiftPfS_S_ii_param_2,
	.param .u32 _Z5shiftPfS_S_ii_param_3,
	.param .u32 _Z5shiftPfS_S_ii_param_4
)
{
	.reg .pred 	%p<4>;
	.reg .b32 	%r<14>;
	.reg .b32 	%f<3>;
	.reg .b64 	%rd<11>;

	ld.param.u64 	%rd1, [_Z5shiftPfS_S_ii_param_0];
	ld.param.u64 	%rd2, [_Z5shiftPfS_S_ii_param_1];
	ld.param.u64 	%rd3, [_Z5shiftPfS_S_ii_param_2];
	ld.param.u32 	%r3, [_Z5shiftPfS_S_ii_param_3];
	ld.param.u32 	%r4, [_Z5shiftPfS_S_ii_param_4];
	mov.u32 	%r6, %tid.x;
	mov.u32 	%r7, %ctaid.x;
	mov.u32 	%r8, %ntid.x;
	mad.lo.s32 	%r1, %r7, %r8, %r6;
	mov.u32 	%r9, %tid.y;
	mov.u32 	%r10, %ctaid.y;
	mov.u32 	%r11, %ntid.y;
	mad.lo.s32 	%r12, %r10, %r11, %r9;
	setp.ge.s32 	%p1, %r1, %r3;
	setp.ge.s32 	%p2, %r12, %r4;
	or.pred  	%p3, %p1, %p2;
	@%p3 bra 	$L__BB2_2;
	cvta.to.global.u64 	%rd4, %rd2;
	cvta.to.global.u64 	%rd5, %rd3;
	cvta.to.global.u64 	%rd6, %rd1;
	mad.lo.s32 	%r13, %r3, %r12, %r1;
	mul.wide.s32 	%rd7, %r13, 4;
	add.s64 	%rd8, %rd4, %rd7;
	ld.global.f32 	%f1, [%rd8];
	add.s64 	%rd9, %rd5, %rd7;
	st.global.f32 	[%rd9], %f1;
	add.s64 	%rd10, %rd6, %rd7;
	ld.global.f32 	%f2, [%rd10];
	st.global.f32 	[%rd8], %f2;
$L__BB2_2:
	ret;

}
	// .globl	_Z18lint3d_extract_gpuPfiiiiiS_PiS0_S0_S_S_S_S_S_S_S_S_
.visible .entry _Z18lint3d_extract_gpuPfiiiiiS_PiS0_S0_S_S_S_S_S_S_S_S_(
	.param .u64 .ptr .align 1 _Z18lint3d_extract_gpuPfiiiiiS_PiS0_S0_S_S_S_S_S_S_S_S__param_0,
	.param .u32 _Z18lint3d_extract_gpuPfiiiiiS_PiS0_S0_S_S_S_S_S_S_S_S__param_1,
	.param .u32 _Z18lint3d_extract_gpuPfiiiiiS_PiS0_S0_S_S_S_S_S_S_S_S__param_2,
	.param .u32 _Z18lint3d_extract_gpuPfiiiiiS_PiS0_S0_S_S_S_S_S_S_S_S__param_3,
	.param .u32 _Z18lint3d_extract_gpuPfiiiiiS_PiS0_S0_S_S_S_S_S_S_S_S__param_4,
	.param .u32 _Z18lint3d_extract_gpuPfiiiiiS_PiS0_S0_S_S_S_S_S_S_S_S__param_5,
	.param .u64 .ptr .align 1 _Z18lint3d_extract_gpuPfiiiiiS_PiS0_S0_S_S_S_S_S_S_S_S__param_6,
	.param .u64 .ptr .align 1 _Z18lint3d_extract_gpuPfiiiiiS_PiS0_S0_S_S_S_S_S_S_S_S__param_7,
	.param .u64 .ptr .align 1 _Z18lint3d_extract_gpuPfiiiiiS_PiS0_S0_S_S_S_S_S_S_S_S__param_8,
	.param .u64 .ptr .align 1 _Z18lint3d_extract_gpuPfiiiiiS_PiS0_S0_S_S_S_S_S_S_S_S__param_9,
	.param .u64 .ptr .align 1 _Z18lint3d_extract_gpuPfiiiiiS_PiS0_S0_S_S_S_S_S_S_S_S__param_10,
	.param .u64 .ptr .align 1 _Z18lint3d_extract_gpuPfiiiiiS_PiS0_S0_S_S_S_S_S_S_S_S__param_11,
	.param .u64 .ptr .align 1 _Z18lint3d_extract_gpuPfiiiiiS_PiS0_S0_S_S_S_S_S_S_S_S__param_12,
	.param .u64 .ptr .align 1 _Z18lint3d_extract_gpuPfiiiiiS_PiS0_S0_S_S_S_S_S_S_S_S__param_13,
	.param .u64 .ptr .align 1 _Z18lint3d_extract_gpuPfiiiiiS_PiS0_S0_S_S_S_S_S_S_S_S__param_14,
	.param .u64 .ptr .align 1 _Z18lint3d_extract_gpuPfiiiiiS_PiS0_S0_S_S_S_S_S_S_S_S__param_15,
	.param .u64 .ptr .align 1 _Z18lint3d_extract_gpuPfiiiiiS_PiS0_S0_S_S_S_S_S_S_S_S__param_16,
	.param .u64 .ptr .align 1 _Z18lint3d_extract_gpuPfiiiiiS_PiS0_S0_S_S_S_S_S_S_S_S__param_17
)
{
	.reg .pred 	%p<2>;
	.reg .b32 	%r<18>;
	.reg .b32 	%f<25>;
	.reg .b64 	%rd<54>;

	ld.param.u32 	%r5, [_Z18lint3d_extract_gpuPfiiiiiS_PiS0_S0_S_S_S_S_S_S_S_S__param_1];
	ld.param.u32 	%r6, [_Z18lint3d_extract_gpuPfiiiiiS_PiS0_S0_S_S_S_S_S_S_S_S__param_2];
	ld.param.u32 	%r3, [_Z18lint3d_extract_gpuPfiiiiiS_PiS0_S0_S_S_S_S_S_S_S_S__param_3];
	ld.param.u32 	%r4, [_Z18lint3d_extract_gpuPfiiiiiS_PiS0_S0_S_S_S_S_S_S_S_S__param_5];
	ld.param.u64 	%rd2, [_Z18lint3d_extract_gpuPfiiiiiS_PiS0_S0_S_S_S_S_S_S_S_S__param_6];
	ld.param.u64 	%rd3, [_Z18lint3d_extract_gpuPfiiiiiS_PiS0_S0_S_S_S_S_S_S_S_S__param_7];
	ld.param.u64 	%rd6, [_Z18lint3d_extract_gpuPfiiiiiS_PiS0_S0_S_S_S_S_S_S_S_S__param_10];
	ld.param.u64 	%rd7, [_Z18lint3d_extract_gpuPfiiiiiS_PiS0_S0_S_S_S_S_S_S_S_S__param_11];
	ld.param.u64 	%rd8, [_Z18lint3d_extract_gpuPfiiiiiS_PiS0_S0_S_S_S_S_S_S_S_S__param_12];
	ld.param.u64 	%rd9, [_Z18lint3d_extract_gpuPfiiiiiS_PiS0_S0_S_S_S_S_S_S_S_S__param_13];
	ld.param.u64 	%rd11, [_Z18lint3d_extract_gpuPfiiiiiS_PiS0_S0_S_S_S_S_S_S_S_S__param_15];
	mov.u32 	%r7, %tid.x;
	mov.u32 	%r8, %ctaid.x;
	mov.u32 	%r9, %ntid.x;
	mad.lo.s32 	%r1, %r8, %r9, %r7;
	mul.lo.s32 	%r2, %r6, %r5;
	setp.ge.s32 	%p1, %r1, %r6;
	@%p1 bra 	$L__BB3_2;
	ld.param.u64 	%rd53, [_Z18lint3d_extract_gpuPfiiiiiS_PiS0_S0_S_S_S_S_S_S_S_S__param_17];
	ld.param.u64 	%rd52, [_Z18lint3d_extract_gpuPfiiiiiS_PiS0_S0_S_S_S_S_S_S_S_S__param_16];
	ld.param.u64 	%rd51, [_Z18lint3d_extract_gpuPfiiiiiS_PiS0_S0_S_S_S_S_S_S_S_S__param_14];
	ld.param.u64 	%rd50, [_Z18lint3d_extract_gpuPfiiiiiS_PiS0_S0_S_S_S_S_S_S_S_S__param_9];
	ld.param.u64 	%rd49, [_Z18lint3d_extract_gpuPfiiiiiS_PiS0_S0_S_S_S_S_S_S_S_S__param_8];
	ld.param.u64 	%rd48, [_Z18lint3d_extract_gpuPfiiiiiS_PiS0_S0_S_S_S_S_S_S_S_S__param_0];
	cvta.to.global.u64 	%rd14, %rd49;
	cvta.to.global.u64 	%rd15, %rd50;
	cvta.to.global.u64 	%rd16, %rd3;
	cvta.to.global.u64 	%rd17, %rd2;
	cvta.to.global.u64 	%rd18, %rd6;
	cvta.to.global.u64 	%rd19, %rd7;
	cvta.to.global.u64 	%rd20, %rd8;
	cvta.to.global.u64 	%rd21, %rd9;
	cvta.to.global.u64 	%rd22, %rd51;
	cvta.to.global.u64 	%rd23, %rd11;
	cvta.to.global.u64 	%rd24, %rd52;
	cvta.to.global.u64 	%rd25, %rd53;
	cvta.to.global.u64 	%rd26, %rd48;
	mul.wide.s32 	%rd27, %r1, 4;
	add.s64 	%rd28, %rd14, %rd27;
	ld.global.u32 	%r10, [%rd28];
	mul.lo.s32 	%r11, %r4, %r3;
	add.s64 	%rd29, %rd15, %rd27;
	ld.global.u32 	%r12, [%rd29];
	mul.lo.s32 	%r13, %r12, %r3;
	mad.lo.s32 	%r14, %r11, %r10, %r13;
	add.s64 	%rd30, %rd16, %rd27;
	ld.global.u32 	%r15, [%rd30];
	add.s32 	%r16, %r14, %r15;
	mul.wide.s32 	%rd31, %r16, 4;
	add.s64 	%rd32, %rd17, %rd31;
	ld.global.f32 	%f1, [%rd32];
	add.s64 	%rd33, %rd18, %rd27;
	ld.global.f32 	%f2, [%rd33];
	mul.wide.s32 	%rd34, %r3, 4;
	add.s64 	%rd35, %rd32, %rd34;
	ld.global.f32 	%f3, [%rd35];
	add.s64 	%rd36, %rd19, %rd27;
	ld.global.f32 	%f4, [%rd36];
	mul.f32 	%f5, %f3, %f4;
	fma.rn.f32 	%f6, %f1, %f2, %f5;
	ld.global.f32 	%f7, [%rd32+4];
	add.s64 	%rd37, %rd20, %rd27;
	ld.global.f32 	%f8, [%rd37];
	fma.rn.f32 	%f9, %f7, %f8, %f6;
	ld.global.f32 	%f10, [%rd35+4];
	add.s64 	%rd38, %rd21, %rd27;
	ld.global.f32 	%f11, [%rd38];
	fma.rn.f32 	%f12, %f10, %f11, %f9;
	mul.wide.s32 	%rd39, %r11, 4;
	add.s64 	%rd40, %rd32, %rd39;
	ld.global.f32 	%f13, [%rd40];
	add.s64 	%rd41, %rd22, %rd27;
	ld.global.f32 	%f14, [%rd41];
	fma.rn.f32 	%f15, %f13, %f14, %f12;
	add.s64 	%rd42, %rd40, %rd34;
	ld.global.f32 	%f16, [%rd42];
	add.s64 	%rd43, %rd23, %rd27;
	ld.global.f32 	%f17, [%rd43];
	fma.rn.f32 	%f18, %f16, %f17, %f15;
	ld.global.f32 	%f19, [%rd40+4];
	add.s64 	%rd44, %rd24, %rd27;
	ld.global.f32 	%f20, [%rd44];
	fma.rn.f32 	%f21, %f19, %f20, %f18;
	ld.global.f32 	%f22, [%rd42+4];
	add.s64 	%rd45, %rd25, %rd27;
	ld.global.f32 	%f23, [%rd45];
	fma.rn.f32 	%f24, %f22, %f23, %f21;
	add.s32 	%r17, %r2, %r1;
	mul.wide.s32 	%rd46, %r17, 4;
	add.s64 	%rd47, %rd26, %rd46;
	st.global.f32 	[%rd47], %f24;
$L__BB3_2:
	ret;

}
	// .globl	_Z8freeSurfPfiii
.visible .entry _Z8freeSurfPfiii(
	.param .u64 .ptr .align 1 _Z8freeSurfPfiii_param_0,
	.param .u32 _Z8freeSurfPfiii_param_1,
	.param .u32 _Z8freeSurfPfiii_param_2,
	.param .u32 _Z8freeSurfPfiii_param_3
)
{
	.reg .pred 	%p<4>;
	.reg .b32 	%r<17>;
	.reg .b64 	%rd<5>;

	ld.param.u64 	%rd1, [_Z8freeSurfPfiii_param_0];
	ld.param.u32 	%r3, [_Z8freeSurfPfiii_param_1];
	ld.param.u32 	%r4, [_Z8freeSurfPfiii_param_2];
	ld.param.u32 	%r5, [_Z8freeSurfPfiii_param_3];
	mov.u32 	%r6, %tid.x;
	mov.u32 	%r7, %ctaid.x;
	mov.u32 	%r8, %ntid.x;
	mad.lo.s32 	%r9, %r7, %r8, %r6;
	mov.u32 	%r10, %tid.y;
	mov.u32 	%r11, %ctaid.y;
	mov.u32 	%r12, %ntid.y;
	mad.lo.s32 	%r2, %r11, %r12, %r10;
	setp.ge.s32 	%p1, %r2, %r4;
	sub.s32 	%r13, %r3, %r5;
	setp.le.s32 	%p2, %r9, %r13;
	or.pred  	%p3, %p1, %p2;
	@%p3 bra 	$L__BB4_2;
	cvta.to.global.u64 	%rd2, %rd1;
	mad.lo.s32 	%r15, %r3, %r2, %r9;
	mul.wide.s32 	%rd3, %r15, 4;
	add.s64 	%rd4, %rd2, %rd3;
	mov.b32 	%r16, 0;
	st.global.u32 	[%rd4], %r16;
$L__BB4_2:
	ret;

}
	// .globl	_Z8onewayBCPfS_S_S_S_S_ii
.visible .entry _Z8onewayBCPfS_S_S_S_S_ii(
	.param .u64 .ptr .align 1 _Z8onewayBCPfS_S_S_S_S_ii_param_0,
	.param .u64 .ptr .align 1 _Z8onewayBCPfS_S_S_S_S_ii_param_1,
	.param .u64 .ptr .align 1 _Z8onewayBCPfS_S_S_S_S_ii_param_2,
	.param .u64 .ptr .align 1 _Z8onewayBCPfS_S_S_S_S_ii_param_3,
	.param .u64 .ptr .align 1 _Z8onewayBCPfS_S_S_S_S_ii_param_4,
	.param .u64 .ptr .align 1 _Z8onewayBCPfS_S_S_S_S_ii_param_5,
	.param .u32 _Z8onewayBCPfS_S_S_S_S_ii_param_6,
	.param .u32 _Z8onewayBCPfS_S_S_S_S_ii_param_7
)
{
	.reg .pred 	%p<18>;
	.reg .b32 	%r<41>;
	.reg .b32 	%f<73>;
	.reg .b64 	%rd<33>;

	ld.param.u64 	%rd23, [_Z8onewayBCPfS_S_S_S_S_ii_param_0];
	ld.param.u64 	%rd24, [_Z8onewayBCPfS_S_S_S_S_ii_param_1];
	ld.param.u64 	%rd20, [_Z8onewayBCPfS_S_S_S_S_ii_param_2];
	ld.param.u64 	%rd21, [_Z8onewayBCPfS_S_S_S_S_ii_param_3];
	ld.param.u32 	%r21, [_Z8onewayBCPfS_S_S_S_S_ii_param_6];
	ld.param.u32 	%r20, [_Z8onewayBCPfS_S_S_S_S_ii_param_7];
	cvta.to.global.u64 	%rd1, %rd23;
	cvta.to.global.u64 	%rd2, %rd24;
	mov.u32 	%r22, %tid.x;
	mov.u32 	%r23, %ctaid.x;
	mov.u32 	%r24, %ntid.x;
	mad.lo.s32 	%r1, %r23, %r24, %r22;
	mov.u32 	%r25, %tid.y;
	mov.u32 	%r26, %ctaid.y;
	mov.u32 	%r27, %ntid.y;
	mad.lo.s32 	%r28, %r26, %r27, %r25;
	max.s32 	%r29, %r1, %r28;
	setp.ge.s32 	%p1, %r29, %r21;
	@%p1 bra 	$L__BB5_31;
	mul.lo.s32 	%r30, %r21, %r28;
	add.s32 	%r38, %r30, %r21;
	add.s32 	%r31, %r30, %r1;
	mul.wide.s32 	%rd25, %r31, 4;
	add.s64 	%rd3, %rd2, %rd25;
	add.s64 	%rd4, %rd1, %rd25;
	add.s32 	%r4, %r20, -5;
	shl.b32 	%r32, %r21, 1;
	sub.s32 	%r37, %r38, %r32;
	add.s32 	%r6, %r20, -3;
	neg.s32 	%r36, %r21;
	cvta.to.global.u64 	%rd30, %rd20;
	cvta.to.global.u64 	%rd31, %rd21;
$L__BB5_2:
	setp.eq.s32 	%p2, %r28, 4;
	mul.wide.u32 	%rd26, %r38, 4;
	add.s64 	%rd9, %rd2, %rd26;
	add.s64 	%rd10, %rd1, %rd26;
	@%p2 bra 	$L__BB5_3;
	bra.uni 	$L__BB5_4;
$L__BB5_3:
	ld.global.f32 	%f1, [%rd9];
	ld.global.f32 	%f2, [%rd3];
	ld.global.f32 	%f3, [%rd10];
	sub.f32 	%f4, %f2, %f3;
	ld.global.f32 	%f5, [%rd30];
	fma.rn.f32 	%f6, %f4, %f5, %f1;
	st.global.f32 	[%rd4], %f6;
$L__BB5_4:
	mul.wide.s32 	%rd27, %r37, 4;
	add.s64 	%rd12, %rd1, %rd27;
	add.s64 	%rd13, %rd2, %rd27;
	setp.ne.s32 	%p3, %r28, %r4;
	@%p3 bra 	$L__BB5_6;
	ld.global.f32 	%f7, [%rd13];
	ld.global.f32 	%f8, [%rd3];
	ld.global.f32 	%f9, [%rd12];
	sub.f32 	%f10, %f8, %f9;
	ld.global.f32 	%f11, [%rd31];
	fma.rn.f32 	%f12, %f10, %f11, %f7;
	st.global.f32 	[%rd4], %f12;
$L__BB5_6:
	setp.ne.s32 	%p4, %r28, 3;
	@%p4 bra 	$L__BB5_8;
	ld.global.f32 	%f13, [%rd9];
	ld.global.f32 	%f14, [%rd3];
	ld.global.f32 	%f15, [%rd10];
	sub.f32 	%f16, %f14, %f15;
	ld.global.f32 	%f17, [%rd30];
	fma.rn.f32 	%f18, %f16, %f17, %f13;
	st.global.f32 	[%rd4], %f18;
$L__BB5_8:
	add.s32 	%r33, %r20, -4;
	setp.ne.s32 	%p5, %r28, %r33;
	@%p5 bra 	$L__BB5_10;
	ld.global.f32 	%f19, [%rd13];
	ld.global.f32 	%f20, [%rd3];
	ld.global.f32 	%f21, [%rd12];
	sub.f32 	%f22, %f20, %f21;
	ld.global.f32 	%f23, [%rd31];
	fma.rn.f32 	%f24, %f22, %f23, %f19;
	st.global.f32 	[%rd4], %f24;
$L__BB5_10:
	setp.ne.s32 	%p6, %r28, 2;
	@%p6 bra 	$L__BB5_12;
	ld.global.f32 	%f25, [%rd9];
	ld.global.f32 	%f26, [%rd3];
	ld.global.f32 	%f27, [%rd10];
	sub.f32 	%f28, %f26, %f27;
	ld.global.f32 	%f29, [%rd30];
	fma.rn.f32 	%f30, %f28, %f29, %f25;
	st.global.f32 	[%rd4], %f30;
$L__BB5_12:
	setp.ne.s32 	%p7, %r28, %r6;
	@%p7 bra 	$L__BB5_14;
	ld.global.f32 	%f31, [%rd13];
	ld.global.f32 	%f32, [%rd3];
	ld.global.f32 	%f33, [%rd12];
	sub.f32 	%f34, %f32, %f33;
	ld.global.f32 	%f35, [%rd31];
	fma.rn.f32 	%f36, %f34, %f35, %f31;
	st.global.f32 	[%rd4], %f36;
$L__BB5_14:
	setp.ne.s32 	%p8, %r28, 1;
	@%p8 bra 	$L__BB5_16;
	ld.global.f32 	%f37, [%rd9];
	ld.global.f32 	%f38, [%rd3];
	ld.global.f32 	%f39, [%rd10];
	sub.f32 	%f40, %f38, %f39;
	ld.global.f32 	%f41, [%rd30];
	fma.rn.f32 	%f42, %f40, %f41, %f37;
	st.global.f32 	[%rd4], %f42;
$L__BB5_16:
	add.s32 	%r34, %r20, -2;
	setp.ne.s32 	%p9, %r28, %r34;
	@%p9 bra 	$L__BB5_18;
	ld.global.f32 	%f43, [%rd13];
	ld.global.f32 	%f44, [%rd3];
	ld.global.f32 	%f45, [%rd12];
	sub.f32 	%f46, %f44, %f45;
	ld.global.f32 	%f47, [%rd31];
	fma.rn.f32 	%f48, %f46, %f47, %f43;
	st.global.f32 	[%rd4], %f48;
$L__BB5_18:
	add.s32 	%r38, %r38, 1;
	add.s32 	%r37, %r37, 1;
	add.s32 	%r36, %r36, 1;
	setp.eq.s32 	%p10, %r36, 0;
	add.s64 	%rd31, %rd31, 4;
	add.s64 	%rd30, %rd30, 4;
	@%p10 bra 	$L__BB5_19;
	bra.uni 	$L__BB5_2;
$L__BB5_19:
	setp.lt.s32 	%p11, %r20, 1;
	@%p11 bra 	$L__BB5_31;
	ld.param.u64 	%rd29, [_Z8onewayBCPfS_S_S_S_S_ii_param_4];
	neg.s32 	%r39, %r20;
	cvta.to.global.u64 	%rd32, %rd29;
	mov.u32 	%r40, %r21;
$L__BB5_21:
	add.s32 	%r35, %r40, 1;
	mul.wide.s32 	%rd28, %r35, 4;
	add.s64 	%rd17, %rd2, %rd28;
	add.s64 	%rd18, %rd1, %rd28;
	setp.gt.s32 	%p12, %r21, 2;
	@%p12 bra 	$L__BB5_25;
	setp.eq.s32 	%p15, %r21, 1;
	@%p15 bra 	$L__BB5_29;
	setp.eq.s32 	%p16, %r21, 2;
	@%p16 bra 	$L__BB5_24;
	bra.uni 	$L__BB5_30;
$L__BB5_24:
	ld.global.f32 	%f55, [%rd17];
	ld.global.f32 	%f56, [%rd3];
	ld.global.f32 	%f57, [%rd18];
	sub.f32 	%f58, %f56, %f57;
	ld.global.f32 	%f59, [%rd32];
	fma.rn.f32 	%f60, %f58, %f59, %f55;
	st.global.f32 	[%rd4], %f60;
	bra.uni 	$L__BB5_30;
$L__BB5_25:
	setp.eq.s32 	%p13, %r21, 3;
	@%p13 bra 	$L__BB5_28;
	setp.ne.s32 	%p14, %r21, 4;
	@%p14 bra 	$L__BB5_30;
	ld.global.f32 	%f67, [%rd17];
	ld.global.f32 	%f68, [%rd3];
	ld.global.f32 	%f69, [%rd18];
	sub.f32 	%f70, %f68, %f69;
	ld.global.f32 	%f71, [%rd32];
	fma.rn.f32 	%f72, %f70, %f71, %f67;
	st.global.f32 	[%rd4], %f72;
	bra.uni 	$L__BB5_30;
$L__BB5_28:
	ld.global.f32 	%f61, [%rd17];
	ld.global.f32 	%f62, [%rd3];
	ld.global.f32 	%f63, [%rd18];
	sub.f32 	%f64, %f62, %f63;
	ld.global.f32 	%f65, [%rd32];
	fma.rn.f32 	%f66, %f64, %f65, %f61;
	st.global.f32 	[%rd4], %f66;
	bra.uni 	$L__BB5_30;
$L__BB5_29:
	ld.global.f32 	%f49, [%rd17];
	ld.global.f32 	%f50, [%rd3];
	ld.global.f32 	%f51, [%rd18];
	sub.f32 	%f52, %f50, %f51;
	ld.global.f32 	%f53, [%rd32];
	fma.rn.f32 	%f54, %f52, %f53, %f49;
	st.global.f32 	[%rd4], %f54;
$L__BB5_30:
	add.s32 	%r40, %r40, %r21;
	add.s32 	%r39, %r39, 1;
	setp.ne.s32 	%p17, %r39, 0;
	add.s64 	%rd32, %rd32, 4;
	@%p17 bra 	$L__BB5_21;
$L__BB5_31:
	ret;

}
	// .globl	_Z12spongeKernelPfiii
.visible .entry _Z12spongeKernelPfiii(
	.param .u64 .ptr .align 1 _Z12spongeKernelPfiii_param_0,
	.param .u32 _Z12spongeKernelPfiii_param_1,
	.param .u32 _Z12spongeKernelPfiii_param_2,
	.param .u32 _Z12spongeKernelPfiii_param_3
)
{
	.reg .pred 	%p<54>;
	.reg .b32 	%r<102>;
	.reg .b32 	%f<9>;
	.reg .b64 	%rd<7>;
	.reg .b64 	%fd<119>;

	ld.param.u64 	%rd2, [_Z12spongeKernelPfiii_param_0];
	ld.param.u32 	%r19, [_Z12spongeKernelPfiii_param_1];
	ld.param.u32 	%r22, [_Z12spongeKernelPfiii_param_2];
	ld.param.u32 	%r21, [_Z12spongeKernelPfiii_param_3];
	cvta.to.global.u64 	%rd1, %rd2;
	mov.u32 	%r23, %tid.x;
	mov.u32 	%r24, %ctaid.x;
	mov.u32 	%r25, %ntid.x;
	mad.lo.s32 	%r1, %r24, %r25, %r23;
	mov.u32 	%r26, %tid.y;
	mov.u32 	%r27, %ctaid.y;
	mov.u32 	%r28, %ntid.y;
	mad.lo.s32 	%r29, %r27, %r28, %r26;
	setp.ge.s32 	%p1, %r1, %r19;
	setp.ge.s32 	%p2, %r29, %r22;
	or.pred  	%p3, %p1, %p2;
	@%p3 bra 	$L__BB6_23;
	mad.lo.s32 	%r3, %r19, %r29, %r1;
	min.s32 	%r30, %r1, %r29;
	setp.ge.s32 	%p4, %r30, %r21;
	@%p4 bra 	$L__BB6_12;
	setp.lt.s32 	%p31, %r1, %r21;
	selp.b32 	%r68, %r1, %r29, %p31;
	sub.s32 	%r69, %r21, %r68;
	cvt.rn.f64.s32 	%fd73, %r69;
	add.f64 	%fd1, %fd73, 0dBFF0000000000000;
	{
	.reg .b32 %temp; 
	mov.b64 	{%temp, %r4}, %fd1;
	}
	mov.f64 	%fd74, 0d4000000000000000;
	{
	.reg .b32 %temp; 
	mov.b64 	{%temp, %r70}, %fd74;
	}
	and.b32  	%r6, %r70, 2146435072;
	setp.eq.s32 	%p32, %r6, 1062207488;
	abs.f64 	%fd2, %fd1;
	{ // callseq 2, 0
	.param .b64 param0;
	st.param.f64 	[param0], %fd2;
	.param .b64 retval0;
	call.uni (retval0), 
	__internal_accurate_pow, 
	(
	param0
	);
	ld.param.f64 	%fd75, [retval0];
	} // callseq 2
	setp.lt.s32 	%p33, %r4, 0;
	neg.f64 	%fd77, %fd75;
	selp.f64 	%fd78, %fd77, %fd75, %p32;
	selp.f64 	%fd112, %fd78, %fd75, %p33;
	setp.neu.f64 	%p34, %fd1, 0d0000000000000000;
	@%p34 bra 	$L__BB6_4;
	setp.eq.s32 	%p35, %r6, 1062207488;
	selp.b32 	%r71, %r4, 0, %p35;
	setp.lt.s32 	%p36, %r70, 0;
	or.b32  	%r72, %r71, 2146435072;
	selp.b32 	%r73, %r72, %r71, %p36;
	mov.b32 	%r74, 0;
	mov.b64 	%fd112, {%r74, %r73};
$L__BB6_4:
	add.f64 	%fd79, %fd1, 0d4000000000000000;
	{
	.reg .b32 %temp; 
	mov.b64 	{%temp, %r75}, %fd79;
	}
	and.b32  	%r76, %r75, 2146435072;
	setp.ne.s32 	%p37, %r76, 2146435072;
	setp.neu.f64 	%p38, %fd2, 0d7FF0000000000000;
	or.pred  	%p39, %p38, %p37;
	@%p39 bra 	$L__BB6_6;
	setp.lt.s32 	%p40, %r4, 0;
	setp.eq.s32 	%p41, %r6, 1062207488;
	setp.lt.s32 	%p42, %r70, 0;
	selp.b32 	%r78, 0, 2146435072, %p42;
	and.b32  	%r79, %r70, 2147483647;
	setp.ne.s32 	%p43, %r79, 1071644672;
	or.b32  	%r80, %r78, -2147483648;
	selp.b32 	%r81, %r80, %r78, %p43;
	selp.b32 	%r82, %r81, %r78, %p41;
	selp.b32 	%r83, %r82, %r78, %p40;
	mov.b32 	%r84, 0;
	mov.b64 	%fd112, {%r84, %r83};
$L__BB6_6:
	setp.eq.s32 	%p44, %r6, 1062207488;
	setp.eq.f64 	%p45, %fd1, 0d3FF0000000000000;
	mul.f64 	%fd80, %fd112, 0dBFBAF8E8A0000000;
	selp.f64 	%fd8, 0dBFBAF8E8A0000000, %fd80, %p45;
	cvt.rn.f64.s32 	%fd81, %r21;
	{
	.reg .b32 %temp; 
	mov.b64 	{%temp, %r7}, %fd81;
	}
	abs.f64 	%fd82, %fd81;
	{ // callseq 3, 0
	.param .b64 param0;
	st.param.f64 	[param0], %fd82;
	.param .b64 retval0;
	call.uni (retval0), 
	__internal_accurate_pow, 
	(
	param0
	);
	ld.param.f64 	%fd83, [retval0];
	} // callseq 3
	setp.lt.s32 	%p46, %r7, 0;
	neg.f64 	%fd85, %fd83;
	selp.f64 	%fd86, %fd85, %fd83, %p44;
	selp.f64 	%fd113, %fd86, %fd83, %p46;
	setp.ne.s32 	%p47, %r21, 0;
	@%p47 bra 	$L__BB6_8;
	setp.eq.s32 	%p48, %r6, 1062207488;
	selp.b32 	%r86, %r7, 0, %p48;
	setp.lt.s32 	%p49, %r70, 0;
	or.b32  	%r87, %r86, 2146435072;
	selp.b32 	%r88, %r87, %r86, %p49;
	mov.b32 	%r89, 0;
	mov.b64 	%fd113, {%r89, %r88};
$L__BB6_8:
	setp.eq.s32 	%p50, %r21, 1;
	selp.f64 	%fd87, 0d3FF0000000000000, %fd113, %p50;
	div.rn.f64 	%fd12, %fd8, %fd87;
	abs.f64 	%fd13, %fd12;
	neg.f64 	%fd88, %fd13;
	fma.rn.f64 	%fd89, %fd13, 0dBFF71547652B82FE, 0d4338000000000000;
	{
	.reg .b32 %temp; 
	mov.b64 	{%r8, %temp}, %fd89;
	}
	mov.f64 	%fd90, 0dC338000000000000;
	add.rn.f64 	%fd91, %fd89, %fd90;
	fma.rn.f64 	%fd92, %fd91, 0dBFE62E42FEFA39EF, %fd88;
	fma.rn.f64 	%fd93, %fd91, 0dBC7ABC9E3B39803F, %fd92;
	fma.rn.f64 	%fd94, %fd93, 0d3E5ADE1569CE2BDF, 0d3E928AF3FCA213EA;
	fma.rn.f64 	%fd95, %fd94, %fd93, 0d3EC71DEE62401315;
	fma.rn.f64 	%fd96, %fd95, %fd93, 0d3EFA01997C89EB71;
	fma.rn.f64 	%fd97, %fd96, %fd93, 0d3F2A01A014761F65;
	fma.rn.f64 	%fd98, %fd97, %fd93, 0d3F56C16C1852B7AF;
	fma.rn.f64 	%fd99, %fd98, %fd93, 0d3F81111111122322;
	fma.rn.f64 	%fd100, %fd99, %fd93, 0d3FA55555555502A1;
	fma.rn.f64 	%fd101, %fd100, %fd93, 0d3FC5555555555511;
	fma.rn.f64 	%fd102, %fd101, %fd93, 0d3FE000000000000B;
	fma.rn.f64 	%fd103, %fd102, %fd93, 0d3FF0000000000000;
	fma.rn.f64 	%fd104, %fd103, %fd93, 0d3FF0000000000000;
	{
	.reg .b32 %temp; 
	mov.b64 	{%r9, %temp}, %fd104;
	}
	{
	.reg .b32 %temp; 
	mov.b64 	{%temp, %r10}, %fd104;
	}
	shl.b32 	%r90, %r8, 20;
	add.s32 	%r91, %r90, %r10;
	mov.b64 	%fd114, {%r9, %r91};
	{
	.reg .b32 %temp; 
	mov.b64 	{%temp, %r92}, %fd88;
	}
	mov.b32 	%f6, %r92;
	abs.f32 	%f1, %f6;
	setp.lt.f32 	%p51, %f1, 0f4086232B;
	@%p51 bra 	$L__BB6_11;
	setp.ne.f64 	%p52, %fd12, 0d0000000000000000;
	mov.f64 	%fd105, 0d7FF0000000000000;
	sub.f64 	%fd106, %fd105, %fd13;
	selp.f64 	%fd114, 0d0000000000000000, %fd106, %p52;
	setp.geu.f32 	%p53, %f1, 0f40874800;
	@%p53 bra 	$L__BB6_11;
	shr.u32 	%r93, %r8, 31;
	add.s32 	%r94, %r8, %r93;
	shr.s32 	%r95, %r94, 1;
	shl.b32 	%r96, %r95, 20;
	add.s32 	%r97, %r10, %r96;
	mov.b64 	%fd107, {%r9, %r97};
	sub.s32 	%r98, %r8, %r95;
	shl.b32 	%r99, %r98, 20;
	add.s32 	%r100, %r99, 1072693248;
	mov.b32 	%r101, 0;
	mov.b64 	%fd108, {%r101, %r100};
	mul.f64 	%fd114, %fd108, %fd107;
$L__BB6_11:
	mul.wide.s32 	%rd5, %r3, 4;
	add.s64 	%rd6, %rd1, %rd5;
	ld.global.f32 	%f7, [%rd6];
	cvt.f64.f32 	%fd109, %f7;
	mul.f64 	%fd110, %fd114, %fd109;
	cvt.rn.f32.f64 	%f8, %fd110;
	st.global.f32 	[%rd6], %f8;
	bra.uni 	$L__BB6_23;
$L__BB6_12:
	sub.s32 	%r11, %r19, %r21;
	setp.le.s32 	%p5, %r1, %r11;
	sub.s32 	%r31, %r22, %r21;
	setp.le.s32 	%p6, %r29, %r31;
	and.pred  	%p7, %p5, %p6;
	@%p7 bra 	$L__BB6_23;
	setp.gt.s32 	%p8, %r1, %r11;
	sub.s32 	%r32, %r1, %r19;
	sub.s32 	%r33, %r29, %r22;
	selp.b32 	%r34, %r32, %r33, %p8;
	add.s32 	%r35, %r34, %r21;
	cvt.rn.f64.s32 	%fd35, %r35;
	add.f64 	%fd18, %fd35, 0dBFF0000000000000;
	{
	.reg .b32 %temp; 
	mov.b64 	{%temp, %r12}, %fd18;
	}
	mov.f64 	%fd36, 0d4000000000000000;
	{
	.reg .b32 %temp; 
	mov.b64 	{%temp, %r36}, %fd36;
	}
	and.b32  	%r14, %r36, 2146435072;
	setp.eq.s32 	%p9, %r14, 1062207488;
	abs.f64 	%fd19, %fd18;
	{ // callseq 0, 0
	.param .b64 param0;
	st.param.f64 	[param0], %fd19;
	.param .b64 retval0;
	call.uni (retval0), 
	__internal_accurate_pow, 
	(
	param0
	);
	ld.param.f64 	%fd37, [retval0];
	} // callseq 0
	setp.lt.s32 	%p10, %r12, 0;
	neg.f64 	%fd39, %fd37;
	selp.f64 	%fd40, %fd39, %fd37, %p9;
	selp.f64 	%fd116, %fd40, %fd37, %p10;
	setp.neu.f64 	%p11, %fd18, 0d0000000000000000;
	@%p11 bra 	$L__BB6_15;
	setp.eq.s32 	%p12, %r14, 1062207488;
	selp.b32 	%r37, %r12, 0, %p12;
	setp.lt.s32 	%p13, %r36, 0;
	or.b32  	%r38, %r37, 2146435072;
	selp.b32 	%r39, %r38, %r37, %p13;
	mov.b32 	%r40, 0;
	mov.b64 	%fd116, {%r40, %r39};
$L__BB6_15:
	add.f64 	%fd41, %fd18, 0d4000000000000000;
	{
	.reg .b32 %temp; 
	mov.b64 	{%temp, %r41}, %fd41;
	}
	and.b32  	%r42, %r41, 2146435072;
	setp.ne.s32 	%p14, %r42, 2146435072;
	setp.neu.f64 	%p15, %fd19, 0d7FF0000000000000;
	or.pred  	%p16, %p15, %p14;
	@%p16 bra 	$L__BB6_17;
	setp.lt.s32 	%p17, %r12, 0;
	setp.eq.s32 	%p18, %r14, 1062207488;
	setp.lt.s32 	%p19, %r36, 0;
	selp.b32 	%r44, 0, 2146435072, %p19;
	and.b32  	%r45, %r36, 2147483647;
	setp.ne.s32 	%p20, %r45, 1071644672;
	or.b32  	%r46, %r44, -2147483648;
	selp.b32 	%r47, %r46, %r44, %p20;
	selp.b32 	%r48, %r47, %r44, %p18;
	selp.b32 	%r49, %r48, %r44, %p17;
	mov.b32 	%r50, 0;
	mov.b64 	%fd116, {%r50, %r49};
$L__BB6_17:
	setp.eq.s32 	%p21, %r14, 1062207488;
	setp.eq.f64 	%p22, %fd18, 0d3FF0000000000000;
	mul.f64 	%fd42, %fd116, 0dBFBAF8E8A0000000;
	selp.f64 	%fd25, 0dBFBAF8E8A0000000, %fd42, %p22;
	cvt.rn.f64.s32 	%fd43, %r21;
	{
	.reg .b32 %temp; 
	mov.b64 	{%temp, %r15}, %fd43;
	}
	abs.f64 	%fd44, %fd43;
	{ // callseq 1, 0
	.param .b64 param0;
	st.param.f64 	[param0], %fd44;
	.param .b64 retval0;
	call.uni (retval0), 
	__internal_accurate_pow, 
	(
	param0
	);
	ld.param.f64 	%fd45, [retval0];
	} // callseq 1
	setp.lt.s32 	%p23, %r15, 0;
	neg.f64 	%fd47, %fd45;
	selp.f64 	%fd48, %fd47, %fd45, %p21;
	selp.f64 	%fd117, %fd48, %fd45, %p23;
	setp.ne.s32 	%p24, %r21, 0;
	@%p24 bra 	$L__BB6_19;
	setp.eq.s32 	%p25, %r14, 1062207488;
	selp.b32 	%r52, %r15, 0, %p25;
	setp.lt.s32 	%p26, %r36, 0;
	or.b32  	%r53, %r52, 2146435072;
	selp.b32 	%r54, %r53, %r52, %p26;
	mov.b32 	%r55, 0;
	mov.b64 	%fd117, {%r55, %r54};
$L__BB6_19:
	setp.eq.s32 	%p27, %r21, 1;
	selp.f64 	%fd49, 0d3FF0000000000000, %fd117, %p27;
	div.rn.f64 	%fd29, %fd25, %fd49;
	abs.f64 	%fd30, %fd29;
	neg.f64 	%fd50, %fd30;
	fma.rn.f64 	%fd51, %fd30, 0dBFF71547652B82FE, 0d4338000000000000;
	{
	.reg .b32 %temp; 
	mov.b64 	{%r16, %temp}, %fd51;
	}
	mov.f64 	%fd52, 0dC338000000000000;
	add.rn.f64 	%fd53, %fd51, %fd52;
	fma.rn.f64 	%fd54, %fd53, 0dBFE62E42FEFA39EF, %fd50;
	fma.rn.f64 	%fd55, %fd53, 0dBC7ABC9E3B39803F, %fd54;
	fma.rn.f64 	%fd56, %fd55, 0d3E5ADE1569CE2BDF, 0d3E928AF3FCA213EA;
	fma.rn.f64 	%fd57, %fd56, %fd55, 0d3EC71DEE62401315;
	fma.rn.f64 	%fd58, %fd57, %fd55, 0d3EFA01997C89EB71;
	fma.rn.f64 	%fd59, %fd58, %fd55, 0d3F2A01A014761F65;
	fma.rn.f64 	%fd60, %fd59, %fd55, 0d3F56C16C1852B7AF;
	fma.rn.f64 	%fd61, %fd60, %fd55, 0d3F81111111122322;
	fma.rn.f64 	%fd62, %fd61, %fd55, 0d3FA55555555502A1;
	fma.rn.f64 	%fd63, %fd62, %fd55, 0d3FC5555555555511;
	fma.rn.f64 	%fd64, %fd63, %fd55, 0d3FE000000000000B;
	fma.rn.f64 	%fd65, %fd64, %fd55, 0d3FF0000000000000;
	fma.rn.f64 	%fd66, %fd65, %fd55, 0d3FF0000000000000;
	{
	.reg .b32 %temp; 
	mov.b64 	{%r17, %temp}, %fd66;
	}
	{
	.reg .b32 %temp; 
	mov.b64 	{%temp, %r18}, %fd66;
	}
	shl.b32 	%r56, %r16, 20;
	add.s32 	%r57, %r56, %r18;
	mov.b64 	%fd118, {%r17, %r57};
	{
	.reg .b32 %temp; 
	mov.b64 	{%temp, %r58}, %fd50;
	}
	mov.b32 	%f3, %r58;
	abs.f32 	%f2, %f3;
	setp.lt.f32 	%p28, %f2, 0f4086232B;
	@%p28 bra 	$L__BB6_22;
	setp.ne.f64 	%p29, %fd29, 0d0000000000000000;
	mov.f64 	%fd67, 0d7FF0000000000000;
	sub.f64 	%fd68, %fd67, %fd30;
	selp.f64 	%fd118, 0d0000000000000000, %fd68, %p29;
	setp.geu.f32 	%p30, %f2, 0f40874800;
	@%p30 bra 	$L__BB6_22;
	shr.u32 	%r59, %r16, 31;
	add.s32 	%r60, %r16, %r59;
	shr.s32 	%r61, %r60, 1;
	shl.b32 	%r62, %r61, 20;
	add.s32 	%r63, %r18, %r62;
	mov.b64 	%fd69, {%r17, %r63};
	sub.s32 	%r64, %r16, %r61;
	shl.b32 	%r65, %r64, 20;
	add.s32 	%r66, %r65, 1072693248;
	mov.b32 	%r67, 0;
	mov.b64 	%fd70, {%r67, %r66};
	mul.f64 	%fd118, %fd70, %fd69;
$L__BB6_22:
	mul.wide.s32 	%rd3, %r3, 4;
	add.s64 	%rd4, %rd1, %rd3;
	ld.global.f32 	%f4, [%rd4];
	cvt.f64.f32 	%fd71, %f4;
	mul.f64 	%fd72, %fd118, %fd71;
	cvt.rn.f32.f64 	%f5, %fd72;
	st.global.f32 	[%rd4], %f5;
$L__BB6_23:
	ret;

}
	// .globl	_Z7extractPfiiiiS_PiS0_S_S_S_S_
.visible .entry _Z7extractPfiiiiS_PiS0_S_S_S_S_(
	.param .u64 .ptr .align 1 _Z7extractPfiiiiS_PiS0_S_S_S_S__param_0,
	.param .u32 _Z7extractPfiiiiS_PiS0_S_S_S_S__param_1,
	.param .u32 _Z7extractPfiiiiS_PiS0_S_S_S_S__param_2,
	.param .u32 _Z7extractPfiiiiS_PiS0_S_S_S_S__param_3,
	.param .u32 _Z7extractPfiiiiS_PiS0_S_S_S_S__param_4,
	.param .u64 .ptr .align 1 _Z7extractPfiiiiS_PiS0_S_S_S_S__param_5,
	.param .u64 .ptr .align 1 _Z7extractPfiiiiS_PiS0_S_S_S_S__param_6,
	.param .u64 .ptr .align 1 _Z7extractPfiiiiS_PiS0_S_S_S_S__param_7,
	.param .u64 .ptr .align 1 _Z7extractPfiiiiS_PiS0_S_S_S_S__param_8,
	.param .u64 .ptr .align 1 _Z7extractPfiiiiS_PiS0_S_S_S_S__param_9,
	.param .u64 .ptr .align 1 _Z7extractPfiiiiS_PiS0_S_S_S_S__param_10,
	.param .u64 .ptr .align 1 _Z7extractPfiiiiS_PiS0_S_S_S_S__param_11
)
{
	.reg .pred 	%p<2>;
	.reg .b32 	%r<13>;
	.reg .b32 	%f<13>;
	.reg .b64 	%rd<34>;

	ld.param.u32 	%r4, [_Z7extractPfiiiiS_PiS0_S_S_S_S__param_1];
	ld.param.u32 	%r5, [_Z7extractPfiiiiS_PiS0_S_S_S_S__param_2];
	ld.param.u32 	%r3, [_Z7extractPfiiiiS_PiS0_S_S_S_S__param_3];
	ld.param.u64 	%rd3, [_Z7extractPfiiiiS_PiS0_S_S_S_S__param_6];
	ld.param.u64 	%rd4, [_Z7extractPfiiiiS_PiS0_S_S_S_S__param_7];
	ld.param.u64 	%rd7, [_Z7extractPfiiiiS_PiS0_S_S_S_S__param_10];
	ld.param.u64 	%rd8, [_Z7extractPfiiiiS_PiS0_S_S_S_S__param_11];
	mov.u32 	%r6, %tid.x;
	mov.u32 	%r7, %ctaid.x;
	mov.u32 	%r8, %ntid.x;
	mad.lo.s32 	%r1, %r7, %r8, %r6;
	mul.lo.s32 	%r2, %r5, %r4;
	setp.ge.s32 	%p1, %r1, %r5;
	@%p1 bra 	$L__BB7_2;
	ld.param.u64 	%rd33, [_Z7extractPfiiiiS_PiS0_S_S_S_S__param_9];
	ld.param.u64 	%rd32, [_Z7extractPfiiiiS_PiS0_S_S_S_S__param_8];
	ld.param.u64 	%rd31, [_Z7extractPfiiiiS_PiS0_S_S_S_S__param_5];
	ld.param.u64 	%rd30, [_Z7extractPfiiiiS_PiS0_S_S_S_S__param_0];
	cvta.to.global.u64 	%rd9, %rd4;
	cvta.to.global.u64 	%rd10, %rd3;
	cvta.to.global.u64 	%rd11, %rd31;
	cvta.to.global.u64 	%rd12, %rd32;
	cvta.to.global.u64 	%rd13, %rd33;
	cvta.to.global.u64 	%rd14, %rd7;
	cvta.to.global.u64 	%rd15, %rd8;
	cvta.to.global.u64 	%rd16, %rd30;
	mul.wide.s32 	%rd17, %r1, 4;
	add.s64 	%rd18, %rd9, %rd17;
	ld.global.u32 	%r9, [%rd18];
	add.s64 	%rd19, %rd10, %rd17;
	ld.global.u32 	%r10, [%rd19];
	mad.lo.s32 	%r11, %r9, %r3, %r10;
	mul.wide.s32 	%rd20, %r11, 4;
	add.s64 	%rd21, %rd11, %rd20;
	ld.global.f32 	%f1, [%rd21];
	add.s64 	%rd22, %rd12, %rd17;
	ld.global.f32 	%f2, [%rd22];
	mul.wide.s32 	%rd23, %r3, 4;
	add.s64 	%rd24, %rd21, %rd23;
	ld.global.f32 	%f3, [%rd24];
	add.s64 	%rd25, %rd13, %rd17;
	ld.global.f32 	%f4, [%rd25];
	mul.f32 	%f5, %f3, %f4;
	fma.rn.f32 	%f6, %f1, %f2, %f5;
	ld.global.f32 	%f7, [%rd21+4];
	add.s64 	%rd26, %rd14, %rd17;
	ld.global.f32 	%f8, [%rd26];
	fma.rn.f32 	%f9, %f7, %f8, %f6;
	ld.global.f32 	%f10, [%rd24+4];
	add.s64 	%rd27, %rd15, %rd17;
	ld.global.f32 	%f11, [%rd27];
	fma.rn.f32 	%f12, %f10, %f11, %f9;
	add.s32 	%r12, %r2, %r1;
	mul.wide.s32 	%rd28, %r12, 4;
	add.s64 	%rd29, %rd16, %rd28;
	st.global.f32 	[%rd29], %f12;
$L__BB7_2:
	ret;

}
.func  (.param .b64 func_retval0) __internal_accurate_pow(
	.param .b64 __internal_accurate_pow_param_0
)
{
	.reg .pred 	%p<8>;
	.reg .b32 	%r<49>;
	.reg .b32 	%f<3>;
	.reg .b64 	%fd<109>;

	ld.param.f64 	%fd10, [__internal_accurate_pow_param_0];
	{
	.reg .b32 %temp; 
	mov.b64 	{%temp, %r46}, %fd10;
	}
	{
	.reg .b32 %temp; 
	mov.b64 	{%r45, %temp}, %fd10;
	}
	shr.u32 	%r47, %r46, 20;
	setp.gt.u32 	%p1, %r46, 1048575;
	@%p1 bra 	$L__BB8_2;
	mul.f64 	%fd11, %fd10, 0d4350000000000000;
	{
	.reg .b32 %temp; 
	mov.b64 	{%temp, %r46}, %fd11;
	}
	{
	.reg .b32 %temp; 
	mov.b64 	{%r45, %temp}, %fd11;
	}
	shr.u32 	%r16, %r46, 20;
	add.s32 	%r47, %r16, -54;
$L__BB8_2:
	add.s32 	%r48, %r47, -1023;
	and.b32  	%r17, %r46, -2146435073;
	or.b32  	%r18, %r17, 1072693248;
	mov.b64 	%fd107, {%r45, %r18};
	setp.lt.u32 	%p2, %r18, 1073127583;
	@%p2 bra 	$L__BB8_4;
	{
	.reg .b32 %temp; 
	mov.b64 	{%r19, %temp}, %fd107;
	}
	{
	.reg .b32 %temp; 
	mov.b64 	{%temp, %r20}, %fd107;
	}
	add.s32 	%r21, %r20, -1048576;
	mov.b64 	%fd107, {%r19, %r21};
	add.s32 	%r48, %r47, -1022;
$L__BB8_4:
	add.f64 	%fd12, %fd107, 0dBFF0000000000000;
	add.f64 	%fd13, %fd107, 0d3FF0000000000000;
	rcp.approx.ftz.f64 	%fd14, %fd13;
	neg.f64 	%fd15, %fd13;
	fma.rn.f64 	%fd16, %fd15, %fd14, 0d3FF0000000000000;
	fma.rn.f64 	%fd17, %fd16, %fd16, %fd16;
	fma.rn.f64 	%fd18, %fd17, %fd14, %fd14;
	mul.f64 	%fd19, %fd12, %fd18;
	fma.rn.f64 	%fd20, %fd12, %fd18, %fd19;
	mul.f64 	%fd21, %fd20, %fd20;
	fma.rn.f64 	%fd22, %fd21, 0d3EB0F5FF7D2CAFE2, 0d3ED0F5D241AD3B5A;
	fma.rn.f64 	%fd23, %fd22, %fd21, 0d3EF3B20A75488A3F;
	fma.rn.f64 	%fd24, %fd23, %fd21, 0d3F1745CDE4FAECD5;
	fma.rn.f64 	%fd25, %fd24, %fd21, 0d3F3C71C7258A578B;
	fma.rn.f64 	%fd26, %fd25, %fd21, 0d3F6249249242B910;
	fma.rn.f64 	%fd27, %fd26, %fd21, 0d3F89999999999DFB;
	sub.f64 	%fd28, %fd12, %fd20;
	add.f64 	%fd29, %fd28, %fd28;
	neg.f64 	%fd30, %fd20;
	fma.rn.f64 	%fd31, %fd30, %fd12, %fd29;
	mul.f64 	%fd32, %fd18, %fd31;
	fma.rn.f64 	%fd33, %fd21, %fd27, 0d3FB5555555555555;
	mov.f64 	%fd34, 0d3FB5555555555555;
	sub.f64 	%fd35, %fd34, %fd33;
	fma.rn.f64 	%fd36, %fd21, %fd27, %fd35;
	add.f64 	%fd37, %fd36, 0dBC46A4CB00B9E7B0;
	add.f64 	%fd38, %fd33, %fd37;
	sub.f64 	%fd39, %fd33, %fd38;
	add.f64 	%fd40, %fd37, %fd39;
	mul.rn.f64 	%fd41, %fd20, %fd20;
	neg.f64 	%fd42, %fd41;
	fma.rn.f64 	%fd43, %fd20, %fd20, %fd42;
	{
	.reg .b32 %temp; 
	mov.b64 	{%r22, %temp}, %fd32;
	}
	{
	.reg .b32 %temp; 
	mov.b64 	{%temp, %r23}, %fd32;
	}
	add.s32 	%r24, %r23, 1048576;
	mov.b64 	%fd44, {%r22, %r24};
	fma.rn.f64 	%fd45, %fd20, %fd44, %fd43;
	mul.rn.f64 	%fd46, %fd41, %fd20;
	neg.f64 	%fd47, %fd46;
	fma.rn.f64 	%fd48, %fd41, %fd20, %fd47;
	fma.rn.f64 	%fd49, %fd41, %fd32, %fd48;
	fma.rn.f64 	%fd50, %fd45, %fd20, %fd49;
	mul.rn.f64 	%fd51, %fd38, %fd46;
	neg.f64 	%fd52, %fd51;
	fma.rn.f64 	%fd53, %fd38, %fd46, %fd52;
	fma.rn.f64 	%fd54, %fd38, %fd50, %fd53;
	fma.rn.f64 	%fd55, %fd40, %fd46, %fd54;
	add.f64 	%fd56, %fd51, %fd55;
	sub.f64 	%fd57, %fd51, %fd56;
	add.f64 	%fd58, %fd55, %fd57;
	add.f64 	%fd59, %fd20, %fd56;
	sub.f64 	%fd60, %fd20, %fd59;
	add.f64 	%fd61, %fd56, %fd60;
	add.f64 	%fd62, %fd58, %fd61;
	add.f64 	%fd63, %fd32, %fd62;
	add.f64 	%fd64, %fd59, %fd63;
	sub.f64 	%fd65, %fd59, %fd64;
	add.f64 	%fd66, %fd63, %fd65;
	xor.b32  	%r25, %r48, -2147483648;
	mov.b32 	%r26, 1127219200;
	mov.b64 	%fd67, {%r25, %r26};
	mov.b32 	%r27, -2147483648;
	mov.b64 	%fd68, {%r27, %r26};
	sub.f64 	%fd69, %fd67, %fd68;
	fma.rn.f64 	%fd70, %fd69, 0d3FE62E42FEFA39EF, %fd64;
	fma.rn.f64 	%fd71, %fd69, 0dBFE62E42FEFA39EF, %fd70;
	sub.f64 	%fd72, %fd71, %fd64;
	sub.f64 	%fd73, %fd66, %fd72;
	fma.rn.f64 	%fd74, %fd69, 0d3C7ABC9E3B39803F, %fd73;
	add.f64 	%fd75, %fd70, %fd74;
	sub.f64 	%fd76, %fd70, %fd75;
	add.f64 	%fd77, %fd74, %fd76;
	mov.f64 	%fd78, 0d4000000000000000;
	{
	.reg .b32 %temp; 
	mov.b64 	{%temp, %r28}, %fd78;
	}
	{
	.reg .b32 %temp; 
	mov.b64 	{%r29, %temp}, %fd78;
	}
	shl.b32 	%r30, %r28, 1;
	setp.gt.u32 	%p3, %r30, -33554433;
	and.b32  	%r31, %r28, -15728641;
	selp.b32 	%r32, %r31, %r28, %p3;
	mov.b64 	%fd79, {%r29, %r32};
	mul.rn.f64 	%fd80, %fd75, %fd79;
	neg.f64 	%fd81, %fd80;
	fma.rn.f64 	%fd82, %fd75, %fd79, %fd81;
	fma.rn.f64 	%fd83, %fd77, %fd79, %fd82;
	add.f64 	%fd4, %fd80, %fd83;
	sub.f64 	%fd84, %fd80, %fd4;
	add.f64 	%fd5, %fd83, %fd84;
	fma.rn.f64 	%fd85, %fd4, 0d3FF71547652B82FE, 0d4338000000000000;
	{
	.reg .b32 %temp; 
	mov.b64 	{%r13, %temp}, %fd85;
	}
	mov.f64 	%fd86, 0dC338000000000000;
	add.rn.f64 	%fd87, %fd85, %fd86;
	fma.rn.f64 	%fd88, %fd87, 0dBFE62E42FEFA39EF, %fd4;
	fma.rn.f64 	%fd89, %fd87, 0dBC7ABC9E3B39803F, %fd88;
	fma.rn.f64 	%fd90, %fd89, 0d3E5ADE1569CE2BDF, 0d3E928AF3FCA213EA;
	fma.rn.f64 	%fd91, %fd90, %fd89, 0d3EC71DEE62401315;
	fma.rn.f64 	%fd92, %fd91, %fd89, 0d3EFA01997C89EB71;
	fma.rn.f64 	%fd93, %fd92, %fd89, 0d3F2A01A014761F65;
	fma.rn.f64 	%fd94, %fd93, %fd89, 0d3F56C16C1852B7AF;
	fma.rn.f64 	%fd95, %fd94, %fd89, 0d3F81111111122322;
	fma.rn.f64 	%fd96, %fd95, %fd89, 0d3FA55555555502A1;
	fma.rn.f64 	%fd97, %fd96, %fd89, 0d3FC5555555555511;
	fma.rn.f64 	%fd98, %fd97, %fd89, 0d3FE000000000000B;
	fma.rn.f64 	%fd99, %fd98, %fd89, 0d3FF0000000000000;
	fma.rn.f64 	%fd100, %fd99, %fd89, 0d3FF0000000000000;
	{
	.reg .b32 %temp; 
	mov.b64 	{%r14, %temp}, %fd100;
	}
	{
	.reg .b32 %temp; 
	mov.b64 	{%temp, %r15}, %fd100;
	}
	shl.b32 	%r33, %r13, 20;
	add.s32 	%r34, %r33, %r15;
	mov.b64 	%fd108, {%r14, %r34};
	{
	.reg .b32 %temp; 
	mov.b64 	{%temp, %r35}, %fd4;
	}
	mov.b32 	%f2, %r35;
	abs.f32 	%f1, %f2;
	setp.lt.f32 	%p4, %f1, 0f4086232B;
	@%p4 bra 	$L__BB8_7;
	setp.lt.f64 	%p5, %fd4, 0d0000000000000000;
	add.f64 	%fd101, %fd4, 0d7FF0000000000000;
	selp.f64 	%fd108, 0d0000000000000000, %fd101, %p5;
	setp.geu.f32 	%p6, %f1, 0f40874800;
	@%p6 bra 	$L__BB8_7;
	shr.u32 	%r36, %r13, 31;
	add.s32 	%r37, %r13, %r36;
	shr.s32 	%r38, %r37, 1;
	shl.b32 	%r39, %r38, 20;
	add.s32 	%r40, %r15, %r39;
	mov.b64 	%fd102, {%r14, %r40};
	sub.s32 	%r41, %r13, %r38;
	shl.b32 	%r42, %r41, 20;
	add.s32 	%r43, %r42, 1072693248;
	mov.b32 	%r44, 0;
	mov.b64 	%fd103, {%r44, %r43};
	mul.f64 	%fd108, %fd103, %fd102;
$L__BB8_7:
	abs.f64 	%fd104, %fd108;
	setp.eq.f64 	%p7, %fd104, 0d7FF0000000000000;
	fma.rn.f64 	%fd105, %fd108, %fd5, %fd108;
	selp.f64 	%fd106, %fd108, %fd105, %p7;
	st.param.f64 	[func_retval0], %fd106;
	ret;

}


// ===== COMPILED SASS (sm_100) =====

	.target	sm_100

	.elftype	@"ET_EXEC"


//--------------------- .note.nv.tkinfo           --------------------------
	.section	.note.nv.tkinfo,"",@"SHT_NOTE"
	.sectionflags	@"SHF_NOTE_NV_TKINFO"
	.tkinfo
        /*0018*/ 	.word	0x00000002
        /*0030*/ 	.string	""
        /*0030*/ 	.string	"ptxas"
        /*0030*/ 	.string	"Cuda compilation tools, release 13.0, V13.0.88"
        /*0030*/ 	.string	"Build cuda_13.0.r13.0/compiler.36424714_0"
        /*0030*/ 	.string	"-arch sm_100 -m 64 "



//--------------------- .note.nv.cuinfo           --------------------------
	.section	.note.nv.cuinfo,"",@"SHT_NOTE"
	.sectionflags	@"SHF_NOTE_NV_CUINFO"
        /*0018*/ 	.short	0x0002
        /*001a*/ 	.short	0x0064
        /*001c*/ 	.short	0x0082
	.zero		2


//--------------------- .nv.info                  --------------------------
	.section	.nv.info,"",@"SHT_CUDA_INFO"
	.align	4


	//----- nvinfo : EIATTR_REGCOUNT
	.align		4
        /*0000*/ 	.byte	0x04, 0x2f
        /*0002*/ 	.short	(.L_1 - .L_0)
	.align		4
.L_0:
        /*0004*/ 	.word	index@(_Z15lint2d_bell_gpuPfS_S_S_S_S_S_PiS0_iiiiii)
        /*0008*/ 	.word	0x0000001a


	//----- nvinfo : EIATTR_FRAME_SIZE
	.align		4
.L_1:
        /*000c*/ 	.byte	0x04, 0x11
        /*000e*/ 	.short	(.L_3 - .L_2)
	.align		4
.L_2:
        /*0010*/ 	.word	index@(_Z15lint2d_bell_gpuPfS_S_S_S_S_S_PiS0_iiiiii)
        /*0014*/ 	.word	0x00000000


	//----- nvinfo : EIATTR_REGCOUNT
	.align		4
.L_3:
        /*0018*/ 	.byte	0x04, 0x2f
        /*001a*/ 	.short	(.L_5 - .L_4)
	.align		4
.L_4:
        /*001c*/ 	.word	index@(_Z5solvePfS_S_S_fffii)
        /*0020*/ 	.word	0x00000015


	//----- nvinfo : EIATTR_FRAME_SIZE
	.align		4
.L_5:
        /*0024*/ 	.byte	0x04, 0x11
        /*0026*/ 	.short	(.L_7 - .L_6)
	.align		4
.L_6:
        /*0028*/ 	.word	index@($__internal_1_$__cuda_sm3x_div_rn_noftz_f32_slowpath)
        /*002c*/ 	.word	0x00000000


	//----- nvinfo : EIATTR_FRAME_SIZE
	.align		4
.L_7:
        /*0030*/ 	.byte	0x04, 0x11
        /*0032*/ 	.short	(.L_9 - .L_8)
	.align		4
.L_8:
        /*0034*/ 	.word	index@(_Z5solvePfS_S_S_fffii)
        /*0038*/ 	.word	0x00000000


	//----- nvinfo : EIATTR_REGCOUNT
	.align		4
.L_9:
        /*003c*/ 	.byte	0x04, 0x2f
        /*003e*/ 	.short	(.L_11 - .L_10)
	.align		4
.L_10:
        /*0040*/ 	.word	index@(_Z5shiftPfS_S_ii)
        /*0044*/ 	.word	0x0000000e


	//----- nvinfo : EIATTR_FRAME_SIZE
	.align		4
.L_11:
        /*0048*/ 	.byte	0x04, 0x11
        /*004a*/ 	.short	(.L_13 - .L_12)
	.align		4
.L_12:
        /*004c*/ 	.word	index@(_Z5shiftPfS_S_ii)
        /*0050*/ 	.word	0x00000000


	//----- nvinfo : EIATTR_REGCOUNT
	.align		4
.L_13:
        /*0054*/ 	.byte	0x04, 0x2f
        /*0056*/ 	.short	(.L_15 - .L_14)
	.align		4
.L_14:
        /*0058*/ 	.word	index@(_Z18lint3d_extract_gpuPfiiiiiS_PiS0_S0_S_S_S_S_S_S_S_S_)
        /*005c*/ 	.word	0x00000020


	//----- nvinfo : EIATTR_FRAME_SIZE
	.align		4
.L_15:
        /*0060*/ 	.byte	0x04, 0x11
        /*0062*/ 	.short	(.L_17 - .L_16)
	.align		4
.L_16:
        /*0064*/ 	.word	index@(_Z18lint3d_extract_gpuPfiiiiiS_PiS0_S0_S_S_S_S_S_S_S_S_)
        /*0068*/ 	.word	0x00000000


	//----- nvinfo : EIATTR_REGCOUNT
	.align		4
.L_17:
        /*006c*/ 	.byte	0x04, 0x2f
        /*006e*/ 	.short	(.L_19 - .L_18)
	.align		4
.L_18:
        /*0070*/ 	.word	index@(_Z8freeSurfPfiii)
        /*0074*/ 	.word	0x00000008


	//----- nvinfo : EIATTR_FRAME_SIZE
	.align		4
.L_19:
        /*0078*/ 	.byte	0x04, 0x11
        /*007a*/ 	.short	(.L_21 - .L_20)
	.align		4
.L_20:
        /*007c*/ 	.word	index@(_Z8freeSurfPfiii)
        /*0080*/ 	.word	0x00000000


	//----- nvinfo : EIATTR_REGCOUNT
	.align		4
.L_21:
        /*0084*/ 	.byte	0x04, 0x2f
        /*0086*/ 	.short	(.L_23 - .L_22)
	.align		4
.L_22:
        /*0088*/ 	.word	index@(_Z8onewayBCPfS_S_S_S_S_ii)
        /*008c*/ 	.word	0x00000020


	//----- nvinfo : EIATTR_FRAME_SIZE
	.align		4
.L_23:
        /*0090*/ 	.byte	0x04, 0x11
        /*0092*/ 	.short	(.L_25 - .L_24)
	.align		4
.L_24:
        /*0094*/ 	.word	index@(_Z8onewayBCPfS_S_S_S_S_ii)
        /*0098*/ 	.word	0x00000000


	//----- nvinfo : EIATTR_REGCOUNT
	.align		4
.L_25:
        /*009c*/ 	.byte	0x04, 0x2f
        /*009e*/ 	.short	(.L_27 - .L_26)
	.align		4
.L_26:
        /*00a0*/ 	.word	index@(_Z12spongeKernelPfiii)
        /*00a4*/ 	.word	0x0000001e


	//----- nvinfo : EIATTR_FRAME_SIZE
	.align		4
.L_27:
        /*00a8*/ 	.byte	0x04, 0x11
        /*00aa*/ 	.short	(.L_29 - .L_28)
	.align		4
.L_28:
        /*00ac*/ 	.word	index@($_Z12spongeKernelPfiii$__internal_accurate_pow)
        /*00b0*/ 	.word	0x00000000


	//----- nvinfo : EIATTR_FRAME_SIZE
	.align		4
.L_29:
        /*00b4*/ 	.byte	0x04, 0x11
        /*00b6*/ 	.short	(.L_31 - .L_30)
	.align		4
.L_30:
        /*00b8*/ 	.word	index@($__internal_0_$__cuda_sm20_div_rn_f64_full)
        /*00bc*/ 	.word	0x00000000


	//----- nvinfo : EIATTR_FRAME_SIZE
	.align		4
.L_31:
        /*00c0*/ 	.byte	0x04, 0x11
        /*00c2*/ 	.short	(.L_33 - .L_32)
	.align		4
.L_32:
        /*00c4*/ 	.word	index@(_Z12spongeKernelPfiii)
        /*00c8*/ 	.word	0x00000000


	//----- nvinfo : EIATTR_REGCOUNT
	.align		4
.L_33:
        /*00cc*/ 	.byte	0x04, 0x2f
        /*00ce*/ 	.short	(.L_35 - .L_34)
	.align		4
.L_34:
        /*00d0*/ 	.word	index@(_Z7extractPfiiiiS_PiS0_S_S_S_S_)
        /*00d4*/ 	.word	0x00000017


	//----- nvinfo : EIATTR_FRAME_SIZE
	.align		4
.L_35:
        /*00d8*/ 	.byte	0x04, 0x11
        /*00da*/ 	.short	(.L_37 - .L_36)
	.align		4
.L_36:
        /*00dc*/ 	.word	index@(_Z7extractPfiiiiS_PiS0_S_S_S_S_)
        /*00e0*/ 	.word	0x00000000


	//----- nvinfo : EIATTR_MIN_STACK_SIZE
	.align		4
.L_37:
        /*00e4*/ 	.byte	0x04, 0x12
        /*00e6*/ 	.short	(.L_39 - .L_38)
	.align		4
.L_38:
        /*00e8*/ 	.word	index@(_Z7extractPfiiiiS_PiS0_S_S_S_S_)
        /*00ec*/ 	.word	0x00000000


	//----- nvinfo : EIATTR_MIN_STACK_SIZE
	.align		4
.L_39:
        /*00f0*/ 	.byte	0x04, 0x12
        /*00f2*/ 	.short	(.L_41 - .L_40)
	.align		4
.L_40:
        /*00f4*/ 	.word	index@(_Z12spongeKernelPfiii)
        /*00f8*/ 	.word	0x00000000


	//----- nvinfo : EIATTR_MIN_STACK_SIZE
	.align		4
.L_41:
        /*00fc*/ 	.byte	0x04, 0x12
        /*00fe*/ 	.short	(.L_43 - .L_42)
	.align		4
.L_42:
        /*0100*/ 	.word	index@(_Z8onewayBCPfS_S_S_S_S_ii)
        /*0104*/ 	.word	0x00000000


	//----- nvinfo : EIATTR_MIN_STACK_SIZE
	.align		4
.L_43:
        /*0108*/ 	.byte	0x04, 0x12
        /*010a*/ 	.short	(.L_45 - .L_44)
	.align		4
.L_44:
        /*010c*/ 	.word	index@(_Z8freeSurfPfiii)
        /*0110*/ 	.word	0x00000000


	//----- nvinfo : EIATTR_MIN_STACK_SIZE
	.align		4
.L_45:
        /*0114*/ 	.byte	0x04, 0x12
        /*0116*/ 	.short	(.L_47 - .L_46)
	.align		4
.L_46:
        /*0118*/ 	.word	index@(_Z18lint3d_extract_gpuPfiiiiiS_PiS0_S0_S_S_S_S_S_S_S_S_)
        /*011c*/ 	.word	0x00000000


	//----- nvinfo : EIATTR_MIN_STACK_SIZE
	.align		4
.L_47:
        /*0120*/ 	.byte	0x04, 0x12
        /*0122*/ 	.short	(.L_49 - .L_48)
	.align		4
.L_48:
        /*0124*/ 	.word	index@(_Z5shiftPfS_S_ii)
        /*0128*/ 	.word	0x00000000


	//----- nvinfo : EIATTR_MIN_STACK_SIZE
	.align		4
.L_49:
        /*012c*/ 	.byte	0x04, 0x12
        /*012e*/ 	.short	(.L_51 - .L_50)
	.align		4
.L_50:
        /*0130*/ 	.word	index@(_Z5solvePfS_S_S_fffii)
        /*0134*/ 	.word	0x00000000


	//----- nvinfo : EIATTR_MIN_STACK_SIZE
	.align		4
.L_51:
        /*0138*/ 	.byte	0x04, 0x12
        /*013a*/ 	.short	(.L_53 - .L_52)
	.align		4
.L_52:
        /*013c*/ 	.word	index@(_Z15lint2d_bell_gpuPfS_S_S_S_S_S_PiS0_iiiiii)
        /*0140*/ 	.word	0x00000000
.L_53:


//--------------------- .nv.compat                --------------------------
	.section	.nv.compat,"",@"SHT_CUDA_COMPAT_INFO"
	.align	4
        /*0000*/ 	.byte	0x02, 0x09, 0x00, 0x00, 0x02, 0x02, 0x01, 0x00, 0x02, 0x05, 0x05, 0x00, 0x03, 0x07, 0x01, 0x01
        /*0010*/ 	.byte	0x02, 0x03, 0x00, 0x00, 0x02, 0x06, 0x01, 0x00, 0x04, 0x0b, 0x08, 0x00, 0x01, 0x00, 0x00, 0x00
        /*0020*/ 	.byte	0x00, 0x00, 0x00, 0x00


//--------------------- .nv.info._Z7extractPfiiiiS_PiS0_S_S_S_S_ --------------------------
	.section	.nv.info._Z7extractPfiiiiS_PiS0_S_S_S_S_,"",@"SHT_CUDA_INFO"
	.sectionflags	@""
	.align	4


	//----- nvinfo : EIATTR_CUDA_API_VERSION
	.align		4
        /*0000*/ 	.byte	0x04, 0x37
        /*0002*/ 	.short	(.L_55 - .L_54)
.L_54:
        /*0004*/ 	.word	0x00000082


	//----- nvinfo : EIATTR_KPARAM_INFO
	.align		4
.L_55:
        /*0008*/ 	.byte	0x04, 0x17
        /*000a*/ 	.short	(.L_57 - .L_56)
.L_56:
        /*000c*/ 	.word	0x00000000
        /*0010*/ 	.short	0x000b
        /*0012*/ 	.short	0x0048
        /*0014*/ 	.byte	0x00, 0xf5, 0x21, 0x00


	//----- nvinfo : EIATTR_KPARAM_INFO
	.align		4
.L_57:
        /*0018*/ 	.byte	0x04, 0x17
        /*001a*/ 	.short	(.L_59 - .L_58)
.L_58:
        /*001c*/ 	.word	0x00000000
        /*0020*/ 	.short	0x000a
        /*0022*/ 	.short	0x0040
        /*0024*/ 	.byte	0x00, 0xf5, 0x21, 0x00


	//----- nvinfo : EIATTR_KPARAM_INFO
	.align		4
.L_59:
        /*0028*/ 	.byte	0x04, 0x17
        /*002a*/ 	.short	(.L_61 - .L_60)
.L_60:
        /*002c*/ 	.word	0x00000000
        /*0030*/ 	.short	0x0009
        /*0032*/ 	.short	0x0038
        /*0034*/ 	.byte	0x00, 0xf5, 0x21, 0x00


	//----- nvinfo : EIATTR_KPARAM_INFO
	.align		4
.L_61:
        /*0038*/ 	.byte	0x04, 0x17
        /*003a*/ 	.short	(.L_63 - .L_62)
.L_62:
        /*003c*/ 	.word	0x00000000
        /*0040*/ 	.short	0x0008
        /*0042*/ 	.short	0x0030
        /*0044*/ 	.byte	0x00, 0xf5, 0x21, 0x00


	//----- nvinfo : EIATTR_KPARAM_INFO
	.align		4
.L_63:
        /*0048*/ 	.byte	0x04, 0x17
        /*004a*/ 	.short	(.L_65 - .L_64)
.L_64:
        /*004c*/ 	.word	0x00000000
        /*0050*/ 	.short	0x0007
        /*0052*/ 	.short	0x0028
        /*0054*/ 	.byte	0x00, 0xf5, 0x21, 0x00


	//----- nvinfo : EIATTR_KPARAM_INFO
	.align		4
.L_65:
        /*0058*/ 	.byte	0x04, 0x17
        /*005a*/ 	.short	(.L_67 - .L_66)
.L_66:
        /*005c*/ 	.word	0x00000000
        /*0060*/ 	.short	0x0006
        /*0062*/ 	.short	0x0020
        /*0064*/ 	.byte	0x00, 0xf5, 0x21, 0x00


	//----- nvinfo : EIATTR_KPARAM_INFO
	.align		4
.L_67:
        /*0068*/ 	.byte	0x04, 0x17
        /*006a*/ 	.short	(.L_69 - .L_68)
.L_68:
        /*006c*/ 	.word	0x00000000
        /*0070*/ 	.short	0x0005
        /*0072*/ 	.short	0x0018
        /*0074*/ 	.byte	0x00, 0xf5, 0x21, 0x00


	//----- nvinfo : EIATTR_KPARAM_INFO
	.align		4
.L_69:
        /*0078*/ 	.byte	0x04, 0x17
        /*007a*/ 	.short	(.L_71 - .L_70)
.L_70:
        /*007c*/ 	.word	0x00000000
        /*0080*/ 	.short	0x0004
        /*0082*/ 	.short	0x0014
        /*0084*/ 	.byte	0x00, 0xf0, 0x11, 0x00


	//----- nvinfo : EIATTR_KPARAM_INFO
	.align		4
.L_71:
        /*0088*/ 	.byte	0x04, 0x17
        /*008a*/ 	.short	(.L_73 - .L_72)
.L_72:
        /*008c*/ 	.word	0x00000000
        /*0090*/ 	.short	0x0003
        /*0092*/ 	.short	0x0010
        /*0094*/ 	.byte	0x00, 0xf0, 0x11, 0x00


	//----- nvinfo : EIATTR_KPARAM_INFO
	.align		4
.L_73:
        /*0098*/ 	.byte	0x04, 0x17
        /*009a*/ 	.short	(.L_75 - .L_74)
.L_74:
        /*009c*/ 	.word	0x00000000
        /*00a0*/ 	.short	0x0002
        /*00a2*/ 	.short	0x000c
        /*00a4*/ 	.byte	0x00, 0xf0, 0x11, 0x00


	//----- nvinfo : EIATTR_KPARAM_INFO
	.align		4
.L_75:
        /*00a8*/ 	.byte	0x04, 0x17
        /*00aa*/ 	.short	(.L_77 - .L_76)
.L_76:
        /*00ac*/ 	.word	0x00000000
        /*00b0*/ 	.short	0x0001
        /*00b2*/ 	.short	0x0008
        /*00b4*/ 	.byte	0x00, 0xf0, 0x11, 0x00


	//----- nvinfo : EIATTR_KPARAM_INFO
	.align		4
.L_77:
        /*00b8*/ 	.byte	0x04, 0x17
        /*00ba*/ 	.short	(.L_79 - .L_78)
.L_78:
        /*00bc*/ 	.word	0x00000000
        /*00c0*/ 	.short	0x0000
        /*00c2*/ 	.short	0x0000
        /*00c4*/ 	.byte	0x00, 0xf5, 0x21, 0x00


	//----- nvinfo : EIATTR_SPARSE_MMA_MASK
	.align		4
.L_79:
        /*00c8*/ 	.byte	0x03, 0x50
        /*00ca*/ 	.short	0x0000


	//----- nvinfo : EIATTR_MAXREG_COUNT
	.align		4
        /*00cc*/ 	.byte	0x03, 0x1b
        /*00ce*/ 	.short	0x00ff


	//----- nvinfo : EIATTR_MERCURY_ISA_VERSION
	.align		4
        /*00d0*/ 	.byte	0x03, 0x5f
        /*00d2*/ 	.short	0x0101


	//----- nvinfo : EIATTR_VRC_CTA_INIT_COUNT
	.align		4
        /*00d4*/ 	.byte	0x02, 0x4a
	.zero		1
	.zero		1


	//----- nvinfo : EIATTR_EXIT_INSTR_OFFSETS
	.align		4
        /*00d8*/ 	.byte	0x04, 0x1c
        /*00da*/ 	.short	(.L_81 - .L_80)


	//   ....[0]....
.L_80:
        /*00dc*/ 	.word	0x00000070


	//   ....[1]....
        /*00e0*/ 	.word	0x000002d0


	//----- nvinfo : EIATTR_CBANK_PARAM_SIZE
	.align		4
.L_81:
        /*00e4*/ 	.byte	0x03, 0x19
        /*00e6*/ 	.short	0x0050


	//----- nvinfo : EIATTR_PARAM_CBANK
	.align		4
        /*00e8*/ 	.byte	0x04, 0x0a
        /*00ea*/ 	.short	(.L_83 - .L_82)
	.align		4
.L_82:
        /*00ec*/ 	.word	index@(.nv.constant0._Z7extractPfiiiiS_PiS0_S_S_S_S_)
        /*00f0*/ 	.short	0x0380
        /*00f2*/ 	.short	0x0050


	//----- nvinfo : EIATTR_SW_WAR
	.align		4
.L_83:
        /*00f4*/ 	.byte	0x04, 0x36
        /*00f6*/ 	.short	(.L_85 - .L_84)
.L_84:
        /*00f8*/ 	.word	0x00000008
.L_85:


//--------------------- .nv.info._Z12spongeKernelPfiii --------------------------
	.section	.nv.info._Z12spongeKernelPfiii,"",@"SHT_CUDA_INFO"
	.sectionflags	@""
	.align	4


	//----- nvinfo : EIATTR_CUDA_API_VERSION
	.align		4
        /*0000*/ 	.byte	0x04, 0x37
        /*0002*/ 	.short	(.L_87 - .L_86)
.L_86:
        /*0004*/ 	.word	0x00000082


	//----- nvinfo : EIATTR_KPARAM_INFO
	.align		4
.L_87:
        /*0008*/ 	.byte	0x04, 0x17
        /*000a*/ 	.short	(.L_89 - .L_88)
.L_88:
        /*000c*/ 	.word	0x00000000
        /*0010*/ 	.short	0x0003
        /*0012*/ 	.short	0x0010
        /*0014*/ 	.byte	0x00, 0xf0, 0x11, 0x00


	//----- nvinfo : EIATTR_KPARAM_INFO
	.align		4
.L_89:
        /*0018*/ 	.byte	0x04, 0x17
        /*001a*/ 	.short	(.L_91 - .L_90)
.L_90:
        /*001c*/ 	.word	0x00000000
        /*0020*/ 	.short	0x0002
        /*0022*/ 	.short	0x000c
        /*0024*/ 	.byte	0x00, 0xf0, 0x11, 0x00


	//----- nvinfo : EIATTR_KPARAM_INFO
	.align		4
.L_91:
        /*0028*/ 	.byte	0x04, 0x17
        /*002a*/ 	.short	(.L_93 - .L_92)
.L_92:
        /*002c*/ 	.word	0x00000000
        /*0030*/ 	.short	0x0001
        /*0032*/ 	.short	0x0008
        /*0034*/ 	.byte	0x00, 0xf0, 0x11, 0x00


	//----- nvinfo : EIATTR_KPARAM_INFO
	.align		4
.L_93:
        /*0038*/ 	.byte	0x04, 0x17
        /*003a*/ 	.short	(.L_95 - .L_94)
.L_94:
        /*003c*/ 	.word	0x00000000
        /*0040*/ 	.short	0x0000
        /*0042*/ 	.short	0x0000
        /*0044*/ 	.byte	0x00, 0xf5, 0x21, 0x00


	//----- nvinfo : EIATTR_SPARSE_MMA_MASK
	.align		4
.L_95:
        /*0048*/ 	.byte	0x03, 0x50
        /*004a*/ 	.short	0x0000


	//----- nvinfo : EIATTR_MAXREG_COUNT
	.align		4
        /*004c*/ 	.byte	0x03, 0x1b
        /*004e*/ 	.short	0x00ff


	//----- nvinfo : EIATTR_MERCURY_ISA_VERSION
	.align		4
        /*0050*/ 	.byte	0x03, 0x5f
        /*0052*/ 	.short	0x0101


	//----- nvinfo : EIATTR_VRC_CTA_INIT_COUNT
	.align		4
        /*0054*/ 	.byte	0x02, 0x4a
	.zero		1
	.zero		1


	//----- nvinfo : EIATTR_EXIT_INSTR_OFFSETS
	.align		4
        /*0058*/ 	.byte	0x04, 0x1c
        /*005a*/ 	.short	(.L_97 - .L_96)


	//   ....[0]....
.L_96:
        /*005c*/ 	.word	0x000000c0


	//   ....[1]....
        /*0060*/ 	.word	0x00000920


	//   ....[2]....
        /*0064*/ 	.word	0x00000970


	//   ....[3]....
        /*0068*/ 	.word	0x00001180


	//----- nvinfo : EIATTR_CRS_STACK_SIZE
	.align		4
.L_97:
        /*006c*/ 	.byte	0x04, 0x1e
        /*006e*/ 	.short	(.L_99 - .L_98)
.L_98:
        /*0070*/ 	.word	0x00000000


	//----- nvinfo : EIATTR_CBANK_PARAM_SIZE
	.align		4
.L_99:
        /*0074*/ 	.byte	0x03, 0x19
        /*0076*/ 	.short	0x0014


	//----- nvinfo : EIATTR_PARAM_CBANK
	.align		4
        /*0078*/ 	.byte	0x04, 0x0a
        /*007a*/ 	.short	(.L_101 - .L_100)
	.align		4
.L_100:
        /*007c*/ 	.word	index@(.nv.constant0._Z12spongeKernelPfiii)
        /*0080*/ 	.short	0x0380
        /*0082*/ 	.short	0x0014


	//----- nvinfo : EIATTR_SW_WAR
	.align		4
.L_101:
        /*0084*/ 	.byte	0x04, 0x36
        /*0086*/ 	.short	(.L_103 - .L_102)
.L_102:
        /*0088*/ 	.word	0x00000008
.L_103:


//--------------------- .nv.info._Z8onewayBCPfS_S_S_S_S_ii --------------------------
	.section	.nv.info._Z8onewayBCPfS_S_S_S_S_ii,"",@"SHT_CUDA_INFO"
	.sectionflags	@""
	.align	4


	//----- nvinfo : EIATTR_CUDA_API_VERSION
	.align		4
        /*0000*/ 	.byte	0x04, 0x37
        /*0002*/ 	.short	(.L_105 - .L_104)
.L_104:
        /*0004*/ 	.word	0x00000082


	//----- nvinfo : EIATTR_KPARAM_INFO
	.align		4
.L_105:
        /*0008*/ 	.byte	0x04, 0x17
        /*000a*/ 	.short	(.L_107 - .L_106)
.L_106:
        /*000c*/ 	.word	0x00000000
        /*0010*/ 	.short	0x0007
        /*0012*/ 	.short	0x0034
        /*0014*/ 	.byte	0x00, 0xf0, 0x11, 0x00


	//----- nvinfo : EIATTR_KPARAM_INFO
	.align		4
.L_107:
        /*0018*/ 	.byte	0x04, 0x17
        /*001a*/ 	.short	(.L_109 - .L_108)
.L_108:
        /*001c*/ 	.word	0x00000000
        /*0020*/ 	.short	0x0006
        /*0022*/ 	.short	0x0030
        /*0024*/ 	.byte	0x00, 0xf0, 0x11, 0x00


	//----- nvinfo : EIATTR_KPARAM_INFO
	.align		4
.L_109:
        /*0028*/ 	.byte	0x04, 0x17
        /*002a*/ 	.short	(.L_111 - .L_110)
.L_110:
        /*002c*/ 	.word	0x00000000
        /*0030*/ 	.short	0x0005
        /*0032*/ 	.short	0x0028
        /*0034*/ 	.byte	0x00, 0xf5, 0x21, 0x00


	//----- nvinfo : EIATTR_KPARAM_INFO
	.align		4
.L_111:
        /*0038*/ 	.byte	0x04, 0x17
        /*003a*/ 	.short	(.L_113 - .L_112)
.L_112:
        /*003c*/ 	.word	0x00000000
        /*0040*/ 	.short	0x0004
        /*0042*/ 	.short	0x0020
        /*0044*/ 	.byte	0x00, 0xf5, 0x21, 0x00


	//----- nvinfo : EIATTR_KPARAM_INFO
	.align		4
.L_113:
        /*0048*/ 	.byte	0x04, 0x17
        /*004a*/ 	.short	(.L_115 - .L_114)
.L_114:
        /*004c*/ 	.word	0x00000000
        /*0050*/ 	.short	0x0003
        /*0052*/ 	.short	0x0018
        /*0054*/ 	.byte	0x00, 0xf5, 0x21, 0x00


	//----- nvinfo : EIATTR_KPARAM_INFO
	.align		4
.L_115:
        /*0058*/ 	.byte	0x04, 0x17
        /*005a*/ 	.short	(.L_117 - .L_116)
.L_116:
        /*005c*/ 	.word	0x00000000
        /*0060*/ 	.short	0x0002
        /*0062*/ 	.short	0x0010
        /*0064*/ 	.byte	0x00, 0xf5, 0x21, 0x00


	//----- nvinfo : EIATTR_KPARAM_INFO
	.align		4
.L_117:
        /*0068*/ 	.byte	0x04, 0x17
        /*006a*/ 	.short	(.L_119 - .L_118)
.L_118:
        /*006c*/ 	.word	0x00000000
        /*0070*/ 	.short	0x0001
        /*0072*/ 	.short	0x0008
        /*0074*/ 	.byte	0x00, 0xf5, 0x21, 0x00


	//----- nvinfo : EIATTR_KPARAM_INFO
	.align		4
.L_119:
        /*0078*/ 	.byte	0x04, 0x17
        /*007a*/ 	.short	(.L_121 - .L_120)
.L_120:
        /*007c*/ 	.word	0x00000000
        /*0080*/ 	.short	0x0000
        /*0082*/ 	.short	0x0000
        /*0084*/ 	.byte	0x00, 0xf5, 0x21, 0x00


	//----- nvinfo : EIATTR_SPARSE_MMA_MASK
	.align		4
.L_121:
        /*0088*/ 	.byte	0x03, 0x50
        /*008a*/ 	.short	0x0000


	//----- nvinfo : EIATTR_MAXREG_COUNT
	.align		4
        /*008c*/ 	.byte	0x03, 0x1b
        /*008e*/ 	.short	0x00ff


	//----- nvinfo : EIATTR_MERCURY_ISA_VERSION
	.align		4
        /*0090*/ 	.byte	0x03, 0x5f
        /*0092*/ 	.short	0x0101


	//----- nvinfo : EIATTR_VRC_CTA_INIT_COUNT
	.align		4
        /*0094*/ 	.byte	0x02, 0x4a
	.zero		1
	.zero		1


	//----- nvinfo : EIATTR_EXIT_INSTR_OFFSETS
	.align		4
        /*0098*/ 	.byte	0x04, 0x1c
        /*009a*/ 	.short	(.L_123 - .L_122)


	//   ....[0]....
.L_122:
        /*009c*/ 	.word	0x000000c0


	//   ....[1]....
        /*00a0*/ 	.word	0x000007b0


	//   ....[2]....
        /*00a4*/ 	.word	0x00000ba0


	//----- nvinfo : EIATTR_INDIRECT_BRANCH_TARGETS
	.align		4
.L_123:
        /*00a8*/ 	.byte	0x04, 0x34
        /*00aa*/ 	.short	(.L_125 - .L_124)


	//   ....[0]....
.L_124:
        /*00ac*/ 	.word	.L_x_56@srel
        /*00b0*/ 	.short	0x0
        /*00b2*/ 	.short	0x0
        /*00b4*/ 	.word	0x3
        /*00b8*/ 	.word	.L_x_57@srel
        /*00bc*/ 	.word	.L_x_58@srel
        /*00c0*/ 	.word	.L_x_29@srel


	//----- nvinfo : EIATTR_CRS_STACK_SIZE
	.align		4
.L_125:
        /*00c4*/ 	.byte	0x04, 0x1e
        /*00c6*/ 	.short	(.L_127 - .L_126)
.L_126:
        /*00c8*/ 	.word	0x00000000


	//----- nvinfo : EIATTR_CBANK_PARAM_SIZE
	.align		4
.L_127:
        /*00cc*/ 	.byte	0x03, 0x19
        /*00ce*/ 	.short	0x0038


	//----- nvinfo : EIATTR_PARAM_CBANK
	.align		4
        /*00d0*/ 	.byte	0x04, 0x0a
        /*00d2*/ 	.short	(.L_129 - .L_128)
	.align		4
.L_128:
        /*00d4*/ 	.word	index@(.nv.constant0._Z8onewayBCPfS_S_S_S_S_ii)
        /*00d8*/ 	.short	0x0380
        /*00da*/ 	.short	0x0038


	//----- nvinfo : EIATTR_SW_WAR
	.align		4
.L_129:
        /*00dc*/ 	.byte	0x04, 0x36
        /*00de*/ 	.short	(.L_131 - .L_130)
.L_130:
        /*00e0*/ 	.word	0x00000008
.L_131:


//--------------------- .nv.info._Z8freeSurfPfiii --------------------------
	.section	.nv.info._Z8freeSurfPfiii,"",@"SHT_CUDA_INFO"
	.sectionflags	@""
	.align	4


	//----- nvinfo : EIATTR_CUDA_API_VERSION
	.align		4
        /*0000*/ 	.byte	0x04, 0x37
        /*0002*/ 	.short	(.L_133 - .L_132)
.L_132:
        /*0004*/ 	.word	0x00000082


	//----- nvinfo : EIATTR_KPARAM_INFO
	.align		4
.L_133:
        /*0008*/ 	.byte	0x04, 0x17
        /*000a*/ 	.short	(.L_135 - .L_134)
.L_134:
        /*000c*/ 	.word	0x00000000
        /*0010*/ 	.short	0x0003
        /*0012*/ 	.short	0x0010
        /*0014*/ 	.byte	0x00, 0xf0, 0x11, 0x00


	//----- nvinfo : EIATTR_KPARAM_INFO
	.align		4
.L_135:
        /*0018*/ 	.byte	0x04, 0x17
        /*001a*/ 	.short	(.L_137 - .L_136)
.L_136:
        /*001c*/ 	.word	0x00000000
        /*0020*/ 	.short	0x0002
        /*0022*/ 	.short	0x000c
        /*0024*/ 	.byte	0x00, 0xf0, 0x11, 0x00


	//----- nvinfo : EIATTR_KPARAM_INFO
	.align		4
.L_137:
        /*0028*/ 	.byte	0x04, 0x17
        /*002a*/ 	.short	(.L_139 - .L_138)
.L_138:
        /*002c*/ 	.word	0x00000000
        /*0030*/ 	.short	0x0001
        /*0032*/ 	.short	0x0008
        /*0034*/ 	.byte	0x00, 0xf0, 0x11, 0x00


	//----- nvinfo : EIATTR_KPARAM_INFO
	.align		4
.L_139:
        /*0038*/ 	.byte	0x04, 0x17
        /*003a*/ 	.short	(.L_141 - .L_140)
.L_140:
        /*003c*/ 	.word	0x00000000
        /*0040*/ 	.short	0x0000
        /*0042*/ 	.short	0x0000
        /*0044*/ 	.byte	0x00, 0xf5, 0x21, 0x00


	//----- nvinfo : EIATTR_SPARSE_MMA_MASK
	.align		4
.L_141:
        /*0048*/ 	.byte	0x03, 0x50
        /*004a*/ 	.short	0x0000


	//----- nvinfo : EIATTR_MAXREG_COUNT
	.align		4
        /*004c*/ 	.byte	0x03, 0x1b
        /*004e*/ 	.short	0x00ff


	//----- nvinfo : EIATTR_MERCURY_ISA_VERSION
	.align		4
        /*0050*/ 	.byte	0x03, 0x5f
        /*0052*/ 	.short	0x0101


	//----- nvinfo : EIATTR_VRC_CTA_INIT_COUNT
	.align		4
        /*0054*/ 	.byte	0x02, 0x4a
	.zero		1
	.zero		1


	//----- nvinfo : EIATTR_EXIT_INSTR_OFFSETS
	.align		4
        /*0058*/ 	.byte	0x04, 0x1c
        /*005a*/ 	.short	(.L_143 - .L_142)


	//   ....[0]....
.L_142:
        /*005c*/ 	.word	0x000000e0


	//   ....[1]....
        /*0060*/ 	.word	0x00000140


	//----- nvinfo : EIATTR_CBANK_PARAM_SIZE
	.align		4
.L_143:
        /*0064*/ 	.byte	0x03, 0x19
        /*0066*/ 	.short	0x0014


	//----- nvinfo : EIATTR_PARAM_CBANK
	.align		4
        /*0068*/ 	.byte	0x04, 0x0a
        /*006a*/ 	.short	(.L_145 - .L_144)
	.align		4
.L_144:
        /*006c*/ 	.word	index@(.nv.constant0._Z8freeSurfPfiii)
        /*0070*/ 	.short	0x0380
        /*0072*/ 	.short	0x0014


	//----- nvinfo : EIATTR_SW_WAR
	.align		4
.L_145:
        /*0074*/ 	.byte	0x04, 0x36
        /*0076*/ 	.short	(.L_147 - .L_146)
.L_146:
        /*0078*/ 	.word	0x00000008
.L_147:


//--------------------- .nv.info._Z18lint3d_extract_gpuPfiiiiiS_PiS0_S0_S_S_S_S_S_S_S_S_ --------------------------
	.section	.nv.info._Z18lint3d_extract_gpuPfiiiiiS_PiS0_S0_S_S_S_S_S_S_S_S_,"",@"SHT_CUDA_INFO"
	.sectionflags	@""
	.align	4


	//----- nvinfo : EIATTR_CUDA_API_VERSION
	.align		4
        /*0000*/ 	.byte	0x04, 0x37
        /*0002*/ 	.short	(.L_149 - .L_148)
.L_148:
        /*0004*/ 	.word	0x00000082


	//----- nvinfo : EIATTR_KPARAM_INFO
	.align		4
.L_149:
        /*0008*/ 	.byte	0x04, 0x17
        /*000a*/ 	.short	(.L_151 - .L_150)
.L_150:
        /*000c*/ 	.word	0x00000000
        /*0010*/ 	.short	0x0011
        /*0012*/ 	.short	0x0078
        /*0014*/ 	.byte	0x00, 0xf5, 0x21, 0x00


	//----- nvinfo : EIATTR_KPARAM_INFO
	.align		4
.L_151:
        /*0018*/ 	.byte	0x04, 0x17
        /*001a*/ 	.short	(.L_153 - .L_152)
.L_152:
        /*001c*/ 	.word	0x00000000
        /*0020*/ 	.short	0x0010
        /*0022*/ 	.short	0x0070
        /*0024*/ 	.byte	0x00, 0xf5, 0x21, 0x00


	//----- nvinfo : EIATTR_KPARAM_INFO
	.align		4
.L_153:
        /*0028*/ 	.byte	0x04, 0x17
        /*002a*/ 	.short	(.L_155 - .L_154)
.L_154:
        /*002c*/ 	.word	0x00000000
        /*0030*/ 	.short	0x000f
        /*0032*/ 	.short	0x0068
        /*0034*/ 	.byte	0x00, 0xf5, 0x21, 0x00


	//----- nvinfo : EIATTR_KPARAM_INFO
	.align		4
.L_155:
        /*0038*/ 	.byte	0x04, 0x17
        /*003a*/ 	.short	(.L_157 - .L_156)
.L_156:
        /*003c*/ 	.word	0x00000000
        /*0040*/ 	.short	0x000e
        /*0042*/ 	.short	0x0060
        /*0044*/ 	.byte	0x00, 0xf5, 0x21, 0x00


	//----- nvinfo : EIATTR_KPARAM_INFO
	.align		4
.L_157:
        /*0048*/ 	.byte	0x04, 0x17
        /*004a*/ 	.short	(.L_159 - .L_158)
.L_158:
        /*004c*/ 	.word	0x00000000
        /*0050*/ 	.short	0x000d
        /*0052*/ 	.short	0x0058
        /*0054*/ 	.byte	0x00, 0xf5, 0x21, 0x00


	//----- nvinfo : EIATTR_KPARAM_INFO
	.align		4
.L_159:
        /*0058*/ 	.byte	0x04, 0x17
        /*005a*/ 	.short	(.L_161 - .L_160)
.L_160:
        /*005c*/ 	.word	0x00000000
        /*0060*/ 	.short	0x000c
        /*0062*/ 	.short	0x0050
        /*0064*/ 	.byte	0x00, 0xf5, 0x21, 0x00


	//----- nvinfo : EIATTR_KPARAM_INFO
	.align		4
.L_161:
        /*0068*/ 	.byte	0x04, 0x17
        /*006a*/ 	.short	(.L_163 - .L_162)
.L_162:
        /*006c*/ 	.word	0x00000000
        /*0070*/ 	.short	0x000b
        /*0072*/ 	.short	0x0048
        /*0074*/ 	.byte	0x00, 0xf5, 0x21, 0x00


	//----- nvinfo : EIATTR_KPARAM_INFO
	.align		4
.L_163:
        /*0078*/ 	.byte	0x04, 0x17
        /*007a*/ 	.short	(.L_165 - .L_164)
.L_164:
        /*007c*/ 	.word	0x00000000
        /*0080*/ 	.short	0x000a
        /*0082*/ 	.short	0x0040
        /*0084*/ 	.byte	0x00, 0xf5, 0x21, 0x00


	//----- nvinfo : EIATTR_KPARAM_INFO
	.align		4
.L_165:
        /*0088*/ 	.byte	0x04, 0x17
        /*008a*/ 	.short	(.L_167 - .L_166)
.L_166:
        /*008c*/ 	.word	0x00000000
        /*0090*/ 	.short	0x0009
        /*0092*/ 	.short	0x0038
        /*0094*/ 	.byte	0x00, 0xf5, 0x21, 0x00


	//----- nvinfo : EIATTR_KPARAM_INFO
	.align		4
.L_167:
        /*0098*/ 	.byte	0x04, 0x17
        /*009a*/ 	.short	(.L_169 - .L_168)
.L_168:
        /*009c*/ 	.word	0x00000000
        /*00a0*/ 	.short	0x0008
        /*00a2*/ 	.short	0x0030
        /*00a4*/ 	.byte	0x00, 0xf5, 0x21, 0x00


	//----- nvinfo : EIATTR_KPARAM_INFO
	.align		4
.L_169:
        /*00a8*/ 	.byte	0x04, 0x17
        /*00aa*/ 	.short	(.L_171 - .L_170)
.L_170:
        /*00ac*/ 	.word	0x00000000
        /*00b0*/ 	.short	0x0007
        /*00b2*/ 	.short	0x0028
        /*00b4*/ 	.byte	0x00, 0xf5, 0x21, 0x00


	//----- nvinfo : EIATTR_KPARAM_INFO
	.align		4
.L_171:
        /*00b8*/ 	.byte	0x04, 0x17
        /*00ba*/ 	.short	(.L_173 - .L_172)
.L_172:
        /*00bc*/ 	.word	0x00000000
        /*00c0*/ 	.short	0x0006
        /*00c2*/ 	.short	0x0020
        /*00c4*/ 	.byte	0x00, 0xf5, 0x21, 0x00


	//----- nvinfo : EIATTR_KPARAM_INFO
	.align		4
.L_173:
        /*00c8*/ 	.byte	0x04, 0x17
        /*00ca*/ 	.short	(.L_175 - .L_174)
.L_174:
        /*00cc*/ 	.word	0x00000000
        /*00d0*/ 	.short	0x0005
        /*00d2*/ 	.short	0x0018
        /*00d4*/ 	.byte	0x00, 0xf0, 0x11, 0x00


	//----- nvinfo : EIATTR_KPARAM_INFO
	.align		4
.L_175:
        /*00d8*/ 	.byte	0x04, 0x17
        /*00da*/ 	.short	(.L_177 - .L_176)
.L_176:
        /*00dc*/ 	.word	0x00000000
        /*00e0*/ 	.short	0x0004
        /*00e2*/ 	.short	0x0014
        /*00e4*/ 	.byte	0x00, 0xf0, 0x11, 0x00


	//----- nvinfo : EIATTR_KPARAM_INFO
	.align		4
.L_177:
        /*00e8*/ 	.byte	0x04, 0x17
        /*00ea*/ 	.short	(.L_179 - .L_178)
.L_178:
        /*00ec*/ 	.word	0x00000000
        /*00f0*/ 	.short	0x0003
        /*00f2*/ 	.short	0x0010
        /*00f4*/ 	.byte	0x00, 0xf0, 0x11, 0x00


	//----- nvinfo : EIATTR_KPARAM_INFO
	.align		4
.L_179:
        /*00f8*/ 	.byte	0x04, 0x17
        /*00fa*/ 	.short	(.L_181 - .L_180)
.L_180:
        /*00fc*/ 	.word	0x00000000
        /*0100*/ 	.short	0x0002
        /*0102*/ 	.short	0x000c
        /*0104*/ 	.byte	0x00, 0xf0, 0x11, 0x00


	//----- nvinfo : EIATTR_KPARAM_INFO
	.align		4
.L_181:
        /*0108*/ 	.byte	0x04, 0x17
        /*010a*/ 	.short	(.L_183 - .L_182)
.L_182:
        /*010c*/ 	.word	0x00000000
        /*0110*/ 	.short	0x0001
        /*0112*/ 	.short	0x0008
        /*0114*/ 	.byte	0x00, 0xf0, 0x11, 0x00


	//----- nvinfo : EIATTR_KPARAM_INFO
	.align		4
.L_183:
        /*0118*/ 	.byte	0x04, 0x17
        /*011a*/ 	.short	(.L_185 - .L_184)
.L_184:
        /*011c*/ 	.word	0x00000000
        /*0120*/ 	.short	0x0000
        /*0122*/ 	.short	0x0000
        /*0124*/ 	.byte	0x00, 0xf5, 0x21, 0x00


	//----- nvinfo : EIATTR_SPARSE_MMA_MASK
	.align		4
.L_185:
        /*0128*/ 	.byte	0x03, 0x50
        /*012a*/ 	.short	0x0000


	//----- nvinfo : EIATTR_MAXREG_COUNT
	.align		4
        /*012c*/ 	.byte	0x03, 0x1b
        /*012e*/ 	.short	0x00ff


	//----- nvinfo : EIATTR_MERCURY_ISA_VERSION
	.align		4
        /*0130*/ 	.byte	0x03, 0x5f
        /*0132*/ 	.short	0x0101


	//----- nvinfo : EIATTR_VRC_CTA_INIT_COUNT
	.align		4
        /*0134*/ 	.byte	0x02, 0x4a
	.zero		1
	.zero		1


	//----- nvinfo : EIATTR_EXIT_INSTR_OFFSETS
	.align		4
        /*0138*/ 	.byte	0x04, 0x1c
        /*013a*/ 	.short	(.L_187 - .L_186)


	//   ....[0]....
.L_186:
        /*013c*/ 	.word	0x00000070


	//   ....[1]....
        /*0140*/ 	.word	0x00000490


	//----- nvinfo : EIATTR_CBANK_PARAM_SIZE
	.align		4
.L_187:
        /*0144*/ 	.byte	0x03, 0x19
        /*0146*/ 	.short	0x0080


	//----- nvinfo : EIATTR_PARAM_CBANK
	.align		4
        /*0148*/ 	.byte	0x04, 0x0a
        /*014a*/ 	.short	(.L_189 - .L_188)
	.align		4
.L_188:
        /*014c*/ 	.word	index@(.nv.constant0._Z18lint3d_extract_gpuPfiiiiiS_PiS0_S0_S_S_S_S_S_S_S_S_)
        /*0150*/ 	.short	0x0380
        /*0152*/ 	.short	0x0080


	//----- nvinfo : EIATTR_SW_WAR
	.align		4
.L_189:
        /*0154*/ 	.byte	0x04, 0x36
        /*0156*/ 	.short	(.L_191 - .L_190)
.L_190:
        /*0158*/ 	.word	0x00000008
.L_191:


//--------------------- .nv.info._Z5shiftPfS_S_ii --------------------------
	.section	.nv.info._Z5shiftPfS_S_ii,"",@"SHT_CUDA_INFO"
	.sectionflags	@""
	.align	4


	//----- nvinfo : EIATTR_CUDA_API_VERSION
	.align		4
        /*0000*/ 	.byte	0x04, 0x37
        /*0002*/ 	.short	(.L_193 - .L_192)
.L_192:
        /*0004*/ 	.word	0x00000082


	//----- nvinfo : EIATTR_KPARAM_INFO
	.align		4
.L_193:
        /*0008*/ 	.byte	0x04, 0x17
        /*000a*/ 	.short	(.L_195 - .L_194)
.L_194:
        /*000c*/ 	.word	0x00000000
        /*0010*/ 	.short	0x0004
        /*0012*/ 	.short	0x001c
        /*0014*/ 	.byte	0x00, 0xf0, 0x11, 0x00


	//----- nvinfo : EIATTR_KPARAM_INFO
	.align		4
.L_195:
        /*0018*/ 	.byte	0x04, 0x17
        /*001a*/ 	.short	(.L_197 - .L_196)
.L_196:
        /*001c*/ 	.word	0x00000000
        /*0020*/ 	.short	0x0003
        /*0022*/ 	.short	0x0018
        /*0024*/ 	.byte	0x00, 0xf0, 0x11, 0x00


	//----- nvinfo : EIATTR_KPARAM_INFO
	.align		4
.L_197:
        /*0028*/ 	.byte	0x04, 0x17
        /*002a*/ 	.short	(.L_199 - .L_198)
.L_198:
        /*002c*/ 	.word	0x00000000
        /*0030*/ 	.short	0x0002
        /*0032*/ 	.short	0x0010
        /*0034*/ 	.byte	0x00, 0xf5, 0x21, 0x00


	//----- nvinfo : EIATTR_KPARAM_INFO
	.align		4
.L_199:
        /*0038*/ 	.byte	0x04, 0x17
        /*003a*/ 	.short	(.L_201 - .L_200)
.L_200:
        /*003c*/ 	.word	0x00000000
        /*0040*/ 	.short	0x0001
        /*0042*/ 	.short	0x0008
        /*0044*/ 	.byte	0x00, 0xf5, 0x21, 0x00


	//----- nvinfo : EIATTR_KPARAM_INFO
	.align		4
.L_201:
        /*0048*/ 	.byte	0x04, 0x17
        /*004a*/ 	.short	(.L_203 - .L_202)
.L_202:
        /*004c*/ 	.word	0x00000000
        /*0050*/ 	.short	0x0000
        /*0052*/ 	.short	0x0000
        /*0054*/ 	.byte	0x00, 0xf5, 0x21, 0x00


	//----- nvinfo : EIATTR_SPARSE_MMA_MASK
	.align		4
.L_203:
        /*0058*/ 	.byte	0x03, 0x50
        /*005a*/ 	.short	0x0000


	//----- nvinfo : EIATTR_MAXREG_COUNT
	.align		4
        /*005c*/ 	.byte	0x03, 0x1b
        /*005e*/ 	.short	0x00ff


	//----- nvinfo : EIATTR_MERCURY_ISA_VERSION
	.align		4
        /*0060*/ 	.byte	0x03, 0x5f
        /*0062*/ 	.short	0x0101


	//----- nvinfo : EIATTR_VRC_CTA_INIT_COUNT
	.align		4
        /*0064*/ 	.byte	0x02, 0x4a
	.zero		1
	.zero		1


	//----- nvinfo : EIATTR_EXIT_INSTR_OFFSETS
	.align		4
        /*0068*/ 	.byte	0x04, 0x1c
        /*006a*/ 	.short	(.L_205 - .L_204)


	//   ....[0]....
.L_204:
        /*006c*/ 	.word	0x000000c0


	//   ....[1]....
        /*0070*/ 	.word	0x00000190


	//----- nvinfo : EIATTR_CBANK_PARAM_SIZE
	.align		4
.L_205:
        /*0074*/ 	.byte	0x03, 0x19
        /*0076*/ 	.short	0x0020


	//----- nvinfo : EIATTR_PARAM_CBANK
	.align		4
        /*0078*/ 	.byte	0x04, 0x0a
        /*007a*/ 	.short	(.L_207 - .L_206)
	.align		4
.L_206:
        /*007c*/ 	.word	index@(.nv.constant0._Z5shiftPfS_S_ii)
        /*0080*/ 	.short	0x0380
        /*0082*/ 	.short	0x0020


	//----- nvinfo : EIATTR_SW_WAR
	.align		4
.L_207:
        /*0084*/ 	.byte	0x04, 0x36
        /*0086*/ 	.short	(.L_209 - .L_208)
.L_208:
        /*0088*/ 	.word	0x00000008
.L_209:


//--------------------- .nv.info._Z5solvePfS_S_S_fffii --------------------------
	.section	.nv.info._Z5solvePfS_S_S_fffii,"",@"SHT_CUDA_INFO"
	.sectionflags	@""
	.align	4


	//----- nvinfo : EIATTR_CUDA_API_VERSION
	.align		4
        /*0000*/ 	.byte	0x04, 0x37
        /*0002*/ 	.short	(.L_211 - .L_210)
.L_210:
        /*0004*/ 	.word	0x00000082


	//----- nvinfo : EIATTR_KPARAM_INFO
	.align		4
.L_211:
        /*0008*/ 	.byte	0x04, 0x17
        /*000a*/ 	.short	(.L_213 - .L_212)
.L_212:
        /*000c*/ 	.word	0x00000000
        /*0010*/ 	.short	0x0008
        /*0012*/ 	.short	0x0030
        /*0014*/ 	.byte	0x00, 0xf0, 0x11, 0x00


	//----- nvinfo : EIATTR_KPARAM_INFO
	.align		4
.L_213:
        /*0018*/ 	.byte	0x04, 0x17
        /*001a*/ 	.short	(.L_215 - .L_214)
.L_214:
        /*001c*/ 	.word	0x00000000
        /*0020*/ 	.short	0x0007
        /*0022*/ 	.short	0x002c
        /*0024*/ 	.byte	0x00, 0xf0, 0x11, 0x00


	//----- nvinfo : EIATTR_KPARAM_INFO
	.align		4
.L_215:
        /*0028*/ 	.byte	0x04, 0x17
        /*002a*/ 	.short	(.L_217 - .L_216)
.L_216:
        /*002c*/ 	.word	0x00000000
        /*0030*/ 	.short	0x0006
        /*0032*/ 	.short	0x0028
        /*0034*/ 	.byte	0x00, 0xf0, 0x11, 0x00


	//----- nvinfo : EIATTR_KPARAM_INFO
	.align		4
.L_217:
        /*0038*/ 	.byte	0x04, 0x17
        /*003a*/ 	.short	(.L_219 - .L_218)
.L_218:
        /*003c*/ 	.word	0x00000000
        /*0040*/ 	.short	0x0005
        /*0042*/ 	.short	0x0024
        /*0044*/ 	.byte	0x00, 0xf0, 0x11, 0x00


	//----- nvinfo : EIATTR_KPARAM_INFO
	.align		4
.L_219:
        /*0048*/ 	.byte	0x04, 0x17
        /*004a*/ 	.short	(.L_221 - .L_220)
.L_220:
        /*004c*/ 	.word	0x00000000
        /*0050*/ 	.short	0x0004
        /*0052*/ 	.short	0x0020
        /*0054*/ 	.byte	0x00, 0xf0, 0x11, 0x00


	//----- nvinfo : EIATTR_KPARAM_INFO
	.align		4
.L_221:
        /*0058*/ 	.byte	0x04, 0x17
        /*005a*/ 	.short	(.L_223 - .L_222)
.L_222:
        /*005c*/ 	.word	0x00000000
        /*0060*/ 	.short	0x0003
        /*0062*/ 	.short	0x0018
        /*0064*/ 	.byte	0x00, 0xf5, 0x21, 0x00


	//----- nvinfo : EIATTR_KPARAM_INFO
	.align		4
.L_223:
        /*0068*/ 	.byte	0x04, 0x17
        /*006a*/ 	.short	(.L_225 - .L_224)
.L_224:
        /*006c*/ 	.word	0x00000000
        /*0070*/ 	.short	0x0002
        /*0072*/ 	.short	0x0010
        /*0074*/ 	.byte	0x00, 0xf5, 0x21, 0x00


	//----- nvinfo : EIATTR_KPARAM_INFO
	.align		4
.L_225:
        /*0078*/ 	.byte	0x04, 0x17
        /*007a*/ 	.short	(.L_227 - .L_226)
.L_226:
        /*007c*/ 	.word	0x00000000
        /*0080*/ 	.short	0x0001
        /*0082*/ 	.short	0x0008
        /*0084*/ 	.byte	0x00, 0xf5, 0x21, 0x00


	//----- nvinfo : EIATTR_KPARAM_INFO
	.align		4
.L_227:
        /*0088*/ 	.byte	0x04, 0x17
        /*008a*/ 	.short	(.L_229 - .L_228)
.L_228:
        /*008c*/ 	.word	0x00000000
        /*0090*/ 	.short	0x0000
        /*0092*/ 	.short	0x0000
        /*0094*/ 	.byte	0x00, 0xf5, 0x21, 0x00


	//----- nvinfo : EIATTR_SPARSE_MMA_MASK
	.align		4
.L_229:
        /*0098*/ 	.byte	0x03, 0x50
        /*009a*/ 	.short	0x0000


	//----- nvinfo : EIATTR_MAXREG_COUNT
	.align		4
        /*009c*/ 	.byte	0x03, 0x1b
        /*009e*/ 	.short	0x00ff


	//----- nvinfo : EIATTR_MERCURY_ISA_VERSION
	.align		4
        /*00a0*/ 	.byte	0x03, 0x5f
        /*00a2*/ 	.short	0x0101


	//----- nvinfo : EIATTR_VRC_CTA_INIT_COUNT
	.align		4
        /*00a4*/ 	.byte	0x02, 0x4a
	.zero		1
	.zero		1


	//----- nvinfo : EIATTR_EXIT_INSTR_OFFSETS
	.align		4
        /*00a8*/ 	.byte	0x04, 0x1c
        /*00aa*/ 	.short	(.L_231 - .L_230)


	//   ....[0]....
.L_230:
        /*00ac*/ 	.word	0x000000d0


	//   ....[1]....
        /*00b0*/ 	.word	0x00000680


	//----- nvinfo : EIATTR_CRS_STACK_SIZE
	.align		4
.L_231:
        /*00b4*/ 	.byte	0x04, 0x1e
        /*00b6*/ 	.short	(.L_233 - .L_232)
.L_232:
        /*00b8*/ 	.word	0x00000000


	//----- nvinfo : EIATTR_CBANK_PARAM_SIZE
	.align		4
.L_233:
        /*00bc*/ 	.byte	0x03, 0x19
        /*00be*/ 	.short	0x0034


	//----- nvinfo : EIATTR_PARAM_CBANK
	.align		4
        /*00c0*/ 	.byte	0x04, 0x0a
        /*00c2*/ 	.short	(.L_235 - .L_234)
	.align		4
.L_234:
        /*00c4*/ 	.word	index@(.nv.constant0._Z5solvePfS_S_S_fffii)
        /*00c8*/ 	.short	0x0380
        /*00ca*/ 	.short	0x0034


	//----- nvinfo : EIATTR_SW_WAR
	.align		4
.L_235:
        /*00cc*/ 	.byte	0x04, 0x36
        /*00ce*/ 	.short	(.L_237 - .L_236)
.L_236:
        /*00d0*/ 	.word	0x00000008
.L_237:


//--------------------- .nv.info._Z15lint2d_bell_gpuPfS_S_S_S_S_S_PiS0_iiiiii --------------------------
	.section	.nv.info._Z15lint2d_bell_gpuPfS_S_S_S_S_S_PiS0_iiiiii,"",@"SHT_CUDA_INFO"
	.sectionflags	@""
	.align	4


	//----- nvinfo : EIATTR_CUDA_API_VERSION
	.align		4
        /*0000*/ 	.byte	0x04, 0x37
        /*0002*/ 	.short	(.L_239 - .L_238)
.L_238:
        /*0004*/ 	.word	0x00000082


	//----- nvinfo : EIATTR_KPARAM_INFO
	.align		4
.L_239:
        /*0008*/ 	.byte	0x04, 0x17
        /*000a*/ 	.short	(.L_241 - .L_240)
.L_240:
        /*000c*/ 	.word	0x00000000
        /*0010*/ 	.short	0x000e
        /*0012*/ 	.short	0x005c
        /*0014*/ 	.byte	0x00, 0xf0, 0x11, 0x00


	//----- nvinfo : EIATTR_KPARAM_INFO
	.align		4
.L_241:
        /*0018*/ 	.byte	0x04, 0x17
        /*001a*/ 	.short	(.L_243 - .L_242)
.L_242:
        /*001c*/ 	.word	0x00000000
        /*0020*/ 	.short	0x000d
        /*0022*/ 	.short	0x0058
        /*0024*/ 	.byte	0x00, 0xf0, 0x11, 0x00


	//----- nvinfo : EIATTR_KPARAM_INFO
	.align		4
.L_243:
        /*0028*/ 	.byte	0x04, 0x17
        /*002a*/ 	.short	(.L_245 - .L_244)
.L_244:
        /*002c*/ 	.word	0x00000000
        /*0030*/ 	.short	0x000c
        /*0032*/ 	.short	0x0054
        /*0034*/ 	.byte	0x00, 0xf0, 0x11, 0x00


	//----- nvinfo : EIATTR_KPARAM_INFO
	.align		4
.L_245:
        /*0038*/ 	.byte	0x04, 0x17
        /*003a*/ 	.short	(.L_247 - .L_246)
.L_246:
        /*003c*/ 	.word	0x00000000
        /*0040*/ 	.short	0x000b
        /*0042*/ 	.short	0x0050
        /*0044*/ 	.byte	0x00, 0xf0, 0x11, 0x00


	//----- nvinfo : EIATTR_KPARAM_INFO
	.align		4
.L_247:
        /*0048*/ 	.byte	0x04, 0x17
        /*004a*/ 	.short	(.L_249 - .L_248)
.L_248:
        /*004c*/ 	.word	0x00000000
        /*0050*/ 	.short	0x000a
        /*0052*/ 	.short	0x004c
        /*0054*/ 	.byte	0x00, 0xf0, 0x11, 0x00


	//----- nvinfo : EIATTR_KPARAM_INFO
	.align		4
.L_249:
        /*0058*/ 	.byte	0x04, 0x17
        /*005a*/ 	.short	(.L_251 - .L_250)
.L_250:
        /*005c*/ 	.word	0x00000000
        /*0060*/ 	.short	0x0009
        /*0062*/ 	.short	0x0048
        /*0064*/ 	.byte	0x00, 0xf0, 0x11, 0x00


	//----- nvinfo : EIATTR_KPARAM_INFO
	.align		4
.L_251:
        /*0068*/ 	.byte	0x04, 0x17
        /*006a*/ 	.short	(.L_253 - .L_252)
.L_252:
        /*006c*/ 	.word	0x00000000
        /*0070*/ 	.short	0x0008
        /*0072*/ 	.short	0x0040
        /*0074*/ 	.byte	0x00, 0xf5, 0x21, 0x00


	//----- nvinfo : EIATTR_KPARAM_INFO
	.align		4
.L_253:
        /*0078*/ 	.byte	0x04, 0x17
        /*007a*/ 	.short	(.L_255 - .L_254)
.L_254:
        /*007c*/ 	.word	0x00000000
        /*0080*/ 	.short	0x0007
        /*0082*/ 	.short	0x0038
        /*0084*/ 	.byte	0x00, 0xf5, 0x21, 0x00


	//----- nvinfo : EIATTR_KPARAM_INFO
	.align		4
.L_255:
        /*0088*/ 	.byte	0x04, 0x17
        /*008a*/ 	.short	(.L_257 - .L_256)
.L_256:
        /*008c*/ 	.word	0x00000000
        /*0090*/ 	.short	0x0006
        /*0092*/ 	.short	0x0030
        /*0094*/ 	.byte	0x00, 0xf5, 0x21, 0x00


	//----- nvinfo : EIATTR_KPARAM_INFO
	.align		4
.L_257:
        /*0098*/ 	.byte	0x04, 0x17
        /*009a*/ 	.short	(.L_259 - .L_258)
.L_258:
        /*009c*/ 	.word	0x00000000
        /*00a0*/ 	.short	0x0005
        /*00a2*/ 	.short	0x0028
        /*00a4*/ 	.byte	0x00, 0xf5, 0x21, 0x00


	//----- nvinfo : EIATTR_KPARAM_INFO
	.align		4
.L_259:
        /*00a8*/ 	.byte	0x04, 0x17
        /*00aa*/ 	.short	(.L_261 - .L_260)
.L_260:
        /*00ac*/ 	.word	0x00000000
        /*00b0*/ 	.short	0x0004
        /*00b2*/ 	.short	0x0020
        /*00b4*/ 	.byte	0x00, 0xf5, 0x21, 0x00


	//----- nvinfo : EIATTR_KPARAM_INFO
	.align		4
.L_261:
        /*00b8*/ 	.byte	0x04, 0x17
        /*00ba*/ 	.short	(.L_263 - .L_262)
.L_262:
        /*00bc*/ 	.word	0x00000000
        /*00c0*/ 	.short	0x0003
        /*00c2*/ 	.short	0x0018
        /*00c4*/ 	.byte	0x00, 0xf5, 0x21, 0x00


	//----- nvinfo : EIATTR_KPARAM_INFO
	.align		4
.L_263:
        /*00c8*/ 	.byte	0x04, 0x17
        /*00ca*/ 	.short	(.L_265 - .L_264)
.L_264:
        /*00cc*/ 	.word	0x00000000
        /*00d0*/ 	.short	0x0002
        /*00d2*/ 	.short	0x0010
        /*00d4*/ 	.byte	0x00, 0xf5, 0x21, 0x00


	//----- nvinfo : EIATTR_KPARAM_INFO
	.align		4
.L_265:
        /*00d8*/ 	.byte	0x04, 0x17
        /*00da*/ 	.short	(.L_267 - .L_266)
.L_266:
        /*00dc*/ 	.word	0x00000000
        /*00e0*/ 	.short	0x0001
        /*00e2*/ 	.short	0x0008
        /*00e4*/ 	.byte	0x00, 0xf5, 0x21, 0x00


	//----- nvinfo : EIATTR_KPARAM_INFO
	.align		4
.L_267:
        /*00e8*/ 	.byte	0x04, 0x17
        /*00ea*/ 	.short	(.L_269 - .L_268)
.L_268:
        /*00ec*/ 	.word	0x00000000
        /*00f0*/ 	.short	0x0000
        /*00f2*/ 	.short	0x0000
        /*00f4*/ 	.byte	0x00, 0xf5, 0x21, 0x00


	//----- nvinfo : EIATTR_SPARSE_MMA_MASK
	.align		4
.L_269:
        /*00f8*/ 	.byte	0x03, 0x50
        /*00fa*/ 	.short	0x0000


	//----- nvinfo : EIATTR_MAXREG_COUNT
	.align		4
        /*00fc*/ 	.byte	0x03, 0x1b
        /*00fe*/ 	.short	0x00ff


	//----- nvinfo : EIATTR_MERCURY_ISA_VERSION
	.align		4
        /*0100*/ 	.byte	0x03, 0x5f
        /*0102*/ 	.short	0x0101


	//----- nvinfo : EIATTR_VRC_CTA_INIT_COUNT
	.align		4
        /*0104*/ 	.byte	0x02, 0x4a
	.zero		1
	.zero		1


	//----- nvinfo : EIATTR_EXIT_INSTR_OFFSETS
	.align		4
        /*0108*/ 	.byte	0x04, 0x1c
        /*010a*/ 	.short	(.L_271 - .L_270)


	//   ....[0]....
.L_270:
        /*010c*/ 	.word	0x00000340


	//----- nvinfo : EIATTR_CBANK_PARAM_SIZE
	.align		4
.L_271:
        /*0110*/ 	.byte	0x03, 0x19
        /*0112*/ 	.short	0x0060


	//----- nvinfo : EIATTR_PARAM_CBANK
	.align		4
        /*0114*/ 	.byte	0x04, 0x0a
        /*0116*/ 	.short	(.L_273 - .L_272)
	.align		4
.L_272:
        /*0118*/ 	.word	index@(.nv.constant0._Z15lint2d_bell_gpuPfS_S_S_S_S_S_PiS0_iiiiii)
        /*011c*/ 	.short	0x0380
        /*011e*/ 	.short	0x0060


	//----- nvinfo : EIATTR_SW_WAR
	.align		4
.L_273:
        /*0120*/ 	.byte	0x04, 0x36
        /*0122*/ 	.short	(.L_275 - .L_274)
.L_274:
        /*0124*/ 	.word	0x00000008
.L_275:


//--------------------- .nv.callgraph             --------------------------
	.section	.nv.callgraph,"",@"SHT_CUDA_CALLGRAPH"
	.align	4
	.sectionentsize	8
	.align		4
        /*0000*/ 	.word	0x00000000
	.align		4
        /*0004*/ 	.word	0xffffffff
	.align		4
        /*0008*/ 	.word	0x00000000
	.align		4
        /*000c*/ 	.word	0xfffffffe
	.align		4
        /*0010*/ 	.word	0x00000000
	.align		4
        /*0014*/ 	.word	0xfffffffd
	.align		4
        /*0018*/ 	.word	0x00000000
	.align		4
        /*001c*/ 	.word	0xfffffffc


//--------------------- .nv.constant2._Z8onewayBCPfS_S_S_S_S_ii --------------------------
	.section	.nv.constant2._Z8onewayBCPfS_S_S_S_S_ii,"a",@progbits
	.sectionflags	@""
	.align	4
.nv.constant2._Z8onewayBCPfS_S_S_S_S_ii:
        /*0000*/ 	.byte	0xb0, 0x09, 0x00, 0x00, 0x30, 0x09, 0x00, 0x00, 0x60, 0x0b, 0x00, 0x00


//--------------------- .text._Z7extractPfiiiiS_PiS0_S_S_S_S_ --------------------------
	.section	.text._Z7extractPfiiiiS_PiS0_S_S_S_S_,"ax",@progbits
	.align	128
        .global         _Z7extractPfiiiiS_PiS0_S_S_S_S_
        .type           _Z7extractPfiiiiS_PiS0_S_S_S_S_,@function
        .size           _Z7extractPfiiiiS_PiS0_S_S_S_S_,(.L_x_63 - _Z7extractPfiiiiS_PiS0_S_S_S_S_)
        .other          _Z7extractPfiiiiS_PiS0_S_S_S_S_,@"STO_CUDA_ENTRY STV_DEFAULT"
_Z7extractPfiiiiS_PiS0_S_S_S_S_:
.text._Z7extractPfiiiiS_PiS0_S_S_S_S_:
[----:B------:R-:W-:Y:S01]  /*0000*/  LDC R1, c[0x0][0x37c] ;  /* 0x0000df00ff017b82 */ /* 0x000fe20000000800 */
[----:B------:R-:W0:Y:S07]  /*0010*/  S2R R0, SR_TID.X ;  /* 0x0000000000007919 */ /* 0x000e2e0000002100 */
[----:B------:R-:W0:Y:S01]  /*0020*/  S2UR UR4, SR_CTAID.X ;  /* 0x00000000000479c3 */ /* 0x000e220000002500 */
[----:B------:R-:W1:Y:S07]  /*0030*/  LDCU UR6, c[0x0][0x38c] ;  /* 0x00007180ff0677ac */ /* 0x000e6e0008000800 */
[----:B------:R-:W0:Y:S02]  /*0040*/  LDC R3, c[0x0][0x360] ;  /* 0x0000d800ff037b82 */ /* 0x000e240000000800 */
[----:B0-----:R-:W-:-:S05]  /*0050*/  IMAD R0, R3, UR4, R0 ;  /* 0x0000000403007c24 */ /* 0x001fca000f8e0200 */
[----:B-1----:R-:W-:-:S13]  /*0060*/  ISETP.GE.AND P0, PT, R0, UR6, PT ;  /* 0x0000000600007c0c */ /* 0x002fda000bf06270 */
[----:B------:R-:W-:Y:S05]  /*0070*/  @P0 EXIT ;  /* 0x000000000000094d */ /* 0x000fea0003800000 */
[----:B------:R-:W0:Y:S01]  /*0080*/  LDC.64 R6, c[0x0][0x3a8] ;  /* 0x0000ea00ff067b82 */ /* 0x000e220000000a00 */
[----:B------:R-:W1:Y:S07]  /*0090*/  LDCU.64 UR4, c[0x0][0x358] ;  /* 0x00006b00ff0477ac */ /* 0x000e6e0008000a00 */
[----:B------:R-:W2:Y:S08]  /*00a0*/  LDC.64 R10, c[0x0][0x3a0] ;  /* 0x0000e800ff0a7b82 */ /* 0x000eb00000000a00 */
[----:B------:R-:W3:Y:S01]  /*00b0*/  LDC R19, c[0x0][0x390] ;  /* 0x0000e400ff137b82 */ /* 0x000ee20000000800 */
[----:B0-----:R-:W-:-:S07]  /*00c0*/  IMAD.WIDE R6, R0, 0x4, R6 ;  /* 0x0000000400067825 */ /* 0x001fce00078e0206 */
[----:B------:R-:W0:Y:S01]  /*00d0*/  LDC.64 R8, c[0x0][0x398] ;  /* 0x0000e600ff087b82 */ /* 0x000e220000000a00 */
[----:B-1----:R-:W3:Y:S01]  /*00e0*/  LDG.E R6, desc[UR4][R6.64] ;  /* 0x0000000406067981 */ /* 0x002ee2000c1e1900 */
[----:B--2---:R-:W-:-:S06]  /*00f0*/  IMAD.WIDE R10, R0, 0x4, R10 ;  /* 0x00000004000a7825 */ /* 0x004fcc00078e020a */
[----:B------:R-:W1:Y:S01]  /*0100*/  LDC.64 R12, c[0x0][0x3b8] ;  /* 0x0000ee00ff0c7b82 */ /* 0x000e620000000a00 */
[----:B------:R-:W3:Y:S07]  /*0110*/  LDG.E R11, desc[UR4][R10.64] ;  /* 0x000000040a0b7981 */ /* 0x000eee000c1e1900 */
[----:B------:R-:W2:Y:S08]  /*0120*/  LDC.64 R14, c[0x0][0x3b0] ;  /* 0x0000ec00ff0e7b82 */ /* 0x000eb00000000a00 */
[----:B------:R-:W4:Y:S08]  /*0130*/  LDC.64 R4, c[0x0][0x3c0] ;  /* 0x0000f000ff047b82 */ /* 0x000f300000000a00 */
[----:B------:R-:W5:Y:S01]  /*0140*/  LDC.64 R2, c[0x0][0x3c8] ;  /* 0x0000f200ff027b82 */ /* 0x000f620000000a00 */
[----:B-1----:R-:W-:-:S06]  /*0150*/  IMAD.WIDE R12, R0, 0x4, R12 ;  /* 0x00000004000c7825 */ /* 0x002fcc00078e020c */
[----:B------:R1:W5:Y:S01]  /*0160*/  LDG.E R12, desc[UR4][R12.64] ;  /* 0x000000040c0c7981 */ /* 0x000362000c1e1900 */
[----:B----4-:R-:W-:-:S06]  /*0170*/  IMAD.WIDE R4, R0, 0x4, R4 ;  /* 0x0000000400047825 */ /* 0x010fcc00078e0204 */
[----:B------:R-:W4:Y:S01]  /*0180*/  LDG.E R4, desc[UR4][R4.64] ;  /* 0x0000000404047981 */ /* 0x000f22000c1e1900 */
[----:B---3--:R-:W-:-:S04]  /*0190*/  IMAD R17, R6, R19, R11 ;  /* 0x0000001306117224 */ /* 0x008fc800078e020b */
[----:B0-----:R-:W-:-:S04]  /*01a0*/  IMAD.WIDE R8, R17, 0x4, R8 ;  /* 0x0000000411087825 */ /* 0x001fc800078e0208 */
[C---:B--2---:R-:W-:Y:S01]  /*01b0*/  IMAD.WIDE R10, R0.reuse, 0x4, R14 ;  /* 0x00000004000a7825 */ /* 0x044fe200078e020e */
[----:B------:R-:W2:Y:S03]  /*01c0*/  LDG.E R16, desc[UR4][R8.64] ;  /* 0x0000000408107981 */ /* 0x000ea6000c1e1900 */
[----:B------:R-:W-:Y:S01]  /*01d0*/  IMAD.WIDE R6, R19, 0x4, R8 ;  /* 0x0000000413067825 */ /* 0x000fe200078e0208 */
[----:B------:R-:W4:Y:S01]  /*01e0*/  LDG.E R18, desc[UR4][R8.64+0x4] ;  /* 0x0000040408127981 */ /* 0x000f22000c1e1900 */
[----:B------:R-:W1:Y:S03]  /*01f0*/  LDC R19, c[0x0][0x388] ;  /* 0x0000e200ff137b82 */ /* 0x000e660000000800 */
[----:B------:R-:W3:Y:S01]  /*0200*/  LDG.E R17, desc[UR4][R6.64] ;  /* 0x0000000406117981 */ /* 0x000ee2000c1e1900 */
[----:B-----5:R-:W-:-:S03]  /*0210*/  IMAD.WIDE R14, R0, 0x4, R2 ;  /* 0x00000004000e7825 */ /* 0x020fc600078e0202 */
[----:B------:R-:W2:Y:S01]  /*0220*/  LDG.E R11, desc[UR4][R10.64] ;  /* 0x000000040a0b7981 */ /* 0x000ea2000c1e1900 */
[----:B------:R-:W0:Y:S03]  /*0230*/  LDC.64 R2, c[0x0][0x380] ;  /* 0x0000e000ff027b82 */ /* 0x000e260000000a00 */
[----:B------:R-:W5:Y:S04]  /*0240*/  LDG.E R20, desc[UR4][R6.64+0x4] ;  /* 0x0000040406147981 */ /* 0x000f68000c1e1900 */
[----:B------:R-:W5:Y:S01]  /*0250*/  LDG.E R14, desc[UR4][R14.64] ;  /* 0x000000040e0e7981 */ /* 0x000f62000c1e1900 */
[----:B-1----:R-:W-:-:S04]  /*0260*/  IMAD R13, R19, UR6, R0 ;  /* 0x00000006130d7c24 */ /* 0x002fc8000f8e0200 */
[----:B0-----:R-:W-:-:S04]  /*0270*/  IMAD.WIDE R2, R13, 0x4, R2 ;  /* 0x000000040d027825 */ /* 0x001fc800078e0202 */
[----:B---3--:R-:W-:-:S04]  /*0280*/  FMUL R17, R17, R12 ;  /* 0x0000000c11117220 */ /* 0x008fc80000400000 */
[----:B--2---:R-:W-:-:S04]  /*0290*/  FFMA R11, R16, R11, R17 ;  /* 0x0000000b100b7223 */ /* 0x004fc80000000011 */
[----:B----4-:R-:W-:-:S04]  /*02a0*/  FFMA R11, R18, R4, R11 ;  /* 0x00000004120b7223 */ /* 0x010fc8000000000b */
[----:B-----5:R-:W-:-:S05]  /*02b0*/  FFMA R11, R20, R14, R11 ;  /* 0x0000000e140b7223 */ /* 0x020fca000000000b */
[----:B------:R-:W-:Y:S01]  /*02c0*/  STG.E desc[UR4][R2.64], R11 ;  /* 0x0000000b02007986 */ /* 0x000fe2000c101904 */
[----:B------:R-:W-:Y:S05]  /*02d0*/  EXIT ;  /* 0x000000000000794d */ /* 0x000fea0003800000 */
.L_x_0:
[----:B------:R-:W-:-:S00]  /*02e0*/  BRA `(.L_x_0) ;  /* 0xfffffffc00fc7947 */ /* 0x000fc0000383ffff */
[----:B------:R-:W-:-:S00]  /*02f0*/  NOP ;  /* 0x0000000000007918 */ /* 0x000fc00000000000 */
        /* <DEDUP_REMOVED lines=8> */
.L_x_63:


//--------------------- .text._Z12spongeKernelPfiii --------------------------
	.section	.text._Z12spongeKernelPfiii,"ax",@progbits
	.align	128
        .global         _Z12spongeKernelPfiii
        .type           _Z12spongeKernelPfiii,@function
        .size           _Z12spongeKernelPfiii,(.L_x_61 - _Z12spongeKernelPfiii)
        .other          _Z12spongeKernelPfiii,@"STO_CUDA_ENTRY STV_DEFAULT"
_Z12spongeKernelPfiii:
.text._Z12spongeKernelPfiii:
[----:B------:R-:W-:Y:S01]  /*0000*/  LDC R1, c[0x0][0x37c] ;  /* 0x0000df00ff017b82 */ /* 0x000fe20000000800 */
[----:B------:R-:W0:Y:S07]  /*0010*/  S2R R3, SR_TID.Y ;  /* 0x0000000000037919 */ /* 0x000e2e0000002200 */
[----:B------:R-:W1:Y:S01]  /*0020*/  LDC R5, c[0x0][0x360] ;  /* 0x0000d800ff057b82 */ /* 0x000e620000000800 */
[----:B------:R-:W2:Y:S01]  /*0030*/  LDCU.64 UR4, c[0x0][0x388] ;  /* 0x00007100ff0477ac */ /* 0x000ea20008000a00 */
[----:B------:R-:W1:Y:S06]  /*0040*/  S2R R0, SR_TID.X ;  /* 0x0000000000007919 */ /* 0x000e6c0000002100 */
[----:B------:R-:W0:Y:S08]  /*0050*/  S2UR UR7, SR_CTAID.Y ;  /* 0x00000000000779c3 */ /* 0x000e300000002600 */
[----:B------:R-:W0:Y:S08]  /*0060*/  LDC R2, c[0x0][0x364] ;  /* 0x0000d900ff027b82 */ /* 0x000e300000000800 */
[----:B------:R-:W1:Y:S01]  /*0070*/  S2UR UR6, SR_CTAID.X ;  /* 0x00000000000679c3 */ /* 0x000e620000002500 */
[----:B0-----:R-:W-:-:S05]  /*0080*/  IMAD R3, R2, UR7, R3 ;  /* 0x0000000702037c24 */ /* 0x001fca000f8e0203 */
[----:B--2---:R-:W-:Y:S01]  /*0090*/  ISETP.GE.AND P0, PT, R3, UR5, PT ;  /* 0x0000000503007c0c */ /* 0x004fe2000bf06270 */
[----:B-1----:R-:W-:-:S05]  /*00a0*/  IMAD R0, R5, UR6, R0 ;  /* 0x0000000605007c24 */ /* 0x002fca000f8e0200 */
[----:B------:R-:W-:-:S13]  /*00b0*/  ISETP.GE.OR P0, PT, R0, UR4, P0 ;  /* 0x0000000400007c0c */ /* 0x000fda0008706670 */
[----:B------:R-:W-:Y:S05]  /*00c0*/  @P0 EXIT ;  /* 0x000000000000094d */ /* 0x000fea0003800000 */
[----:B------:R-:W0:Y:S01]  /*00d0*/  LDC R7, c[0x0][0x390] ;  /* 0x0000e400ff077b82 */ /* 0x000e220000000800 */
[----:B------:R-:W-:Y:S01]  /*00e0*/  VIMNMX R2, PT, PT, R0, R3, PT ;  /* 0x0000000300027248 */ /* 0x000fe20003fe0100 */
[----:B------:R-:W1:Y:S03]  /*00f0*/  LDCU.64 UR6, c[0x0][0x358] ;  /* 0x00006b00ff0677ac */ /* 0x000e660008000a00 */
[----:B0-----:R-:W-:Y:S01]  /*0100*/  ISETP.GE.AND P0, PT, R2, R7, PT ;  /* 0x000000070200720c */ /* 0x001fe20003f06270 */
[----:B------:R-:W-:-:S12]  /*0110*/  IMAD R2, R3, UR4, R0 ;  /* 0x0000000403027c24 */ /* 0x000fd8000f8e0200 */
[----:B-1----:R-:W-:Y:S05]  /*0120*/  @P0 BRA `(.L_x_1) ;  /* 0x0000000800000947 */ /* 0x002fea0003800000 */
[C---:B------:R-:W-:Y:S01]  /*0130*/  ISETP.GE.AND P0, PT, R0.reuse, R7, PT ;  /* 0x000000070000720c */ /* 0x040fe20003f06270 */
[----:B------:R-:W-:Y:S03]  /*0140*/  BSSY.RECONVERGENT B0, `(.L_x_2) ;  /* 0x0000009000007945 */ /* 0x000fe60003800200 */
[----:B------:R-:W-:-:S05]  /*0150*/  SEL R0, R0, R3, !P0 ;  /* 0x0000000300007207 */ /* 0x000fca0004000000 */
[----:B------:R-:W-:Y:S01]  /*0160*/  IMAD.IADD R4, R7, 0x1, -R0 ;  /* 0x0000000107047824 */ /* 0x000fe200078e0a00 */
[----:B------:R-:W-:-:S03]  /*0170*/  MOV R0, 0x1d0 ;  /* 0x000001d000007802 */ /* 0x000fc60000000f00 */
[----:B------:R-:W0:Y:S02]  /*0180*/  I2F.F64 R26, R4 ;  /* 0x00000004001a7312 */ /* 0x000e240000201c00 */
[----:B0-----:R-:W-:-:S08]  /*0190*/  DADD R26, R26, -1 ;  /* 0xbff000001a1a7429 */ /* 0x001fd00000000000 */
[----:B------:R-:W-:-:S10]  /*01a0*/  DADD R6, -RZ, |R26| ;  /* 0x00000000ff067229 */ /* 0x000fd4000000051a */
[----:B------:R-:W-:-:S07]  /*01b0*/  IMAD.MOV.U32 R3, RZ, RZ, R7 ;  /* 0x000000ffff037224 */ /* 0x000fce00078e0007 */
[----:B------:R-:W-:Y:S05]  /*01c0*/  CALL.REL.NOINC `($_Z12spongeKernelPfiii$__internal_accurate_pow) ;  /* 0x0000001400687944 */ /* 0x000fea0003c00000 */
[----:B------:R-:W-:Y:S05]  /*01d0*/  BSYNC.RECONVERGENT B0 ;  /* 0x0000000000007941 */ /* 0x000fea0003800200 */
.L_x_2:
[C---:B------:R-:W-:Y:S01]  /*01e0*/  DADD R6, R26.reuse, 2 ;  /* 0x400000001a067429 */ /* 0x040fe20000000000 */
[----:B------:R-:W0:Y:S01]  /*01f0*/  LDCU UR8, c[0x0][0x390] ;  /* 0x00007200ff0877ac */ /* 0x000e220008000800 */
[----:B------:R-:W-:Y:S01]  /*0200*/  DSETP.NEU.AND P1, PT, R26, RZ, PT ;  /* 0x000000ff1a00722a */ /* 0x000fe20003f2d000 */
[----:B------:R-:W-:Y:S01]  /*0210*/  BSSY.RECONVERGENT B0, `(.L_x_3) ;  /* 0x0000012000007945 */ /* 0x000fe20003800200 */
[----:B------:R-:W-:Y:S01]  /*0220*/  MOV R0, 0x330 ;  /* 0x0000033000007802 */ /* 0x000fe20000000f00 */
[----:B------:R-:W-:-:S05]  /*0230*/  UMOV UR9, 0x3fbaf8e8 ;  /* 0x3fbaf8e800097882 */ /* 0x000fca0000000000 */
[----:B------:R-:W-:-:S04]  /*0240*/  LOP3.LUT R6, R7, 0x7ff00000, RZ, 0xc0, !PT ;  /* 0x7ff0000007067812 */ /* 0x000fc800078ec0ff */
[----:B------:R-:W-:Y:S02]  /*0250*/  ISETP.NE.AND P0, PT, R6, 0x7ff00000, PT ;  /* 0x7ff000000600780c */ /* 0x000fe40003f05270 */
[----:B------:R-:W-:Y:S01]  /*0260*/  @!P1 CS2R R4, SRZ ;  /* 0x0000000000049805 */ /* 0x000fe2000001ff00 */
[----:B0-----:R-:W0:Y:S01]  /*0270*/  I2F.F64 R6, UR8 ;  /* 0x0000000800067d12 */ /* 0x001e220008201c00 */
[----:B------:R-:W-:-:S09]  /*0280*/  UMOV UR8, 0xa0000000 ;  /* 0xa000000000087882 */ /* 0x000fd20000000000 */
[----:B------:R-:W-:Y:S02]  /*0290*/  DSETP.NEU.OR P0, PT, |R26|, +INF , P0 ;  /* 0x7ff000001a00742a */ /* 0x000fe4000070d600 */
[----:B0-----:R-:W-:-:S12]  /*02a0*/  DADD R6, -RZ, |R6| ;  /* 0x00000000ff067229 */ /* 0x001fd80000000506 */
[----:B------:R-:W-:Y:S02]  /*02b0*/  @!P0 IMAD.MOV.U32 R4, RZ, RZ, 0x0 ;  /* 0x00000000ff048424 */ /* 0x000fe400078e00ff */
[----:B------:R-:W-:Y:S01]  /*02c0*/  @!P0 IMAD.MOV.U32 R5, RZ, RZ, 0x7ff00000 ;  /* 0x7ff00000ff058424 */ /* 0x000fe200078e00ff */
[----:B------:R-:W-:Y:S01]  /*02d0*/  DSETP.NEU.AND P0, PT, R26, 1, PT ;  /* 0x3ff000001a00742a */ /* 0x000fe20003f0d000 */
[----:B------:R-:W-:-:S04]  /*02e0*/  IMAD.MOV.U32 R3, RZ, RZ, R7 ;  /* 0x000000ffff037224 */ /* 0x000fc800078e0007 */
[----:B------:R-:W-:-:S10]  /*02f0*/  DMUL R4, R4, -UR8 ;  /* 0x8000000804047c28 */ /* 0x000fd40008000000 */
[----:B------:R-:W-:Y:S02]  /*0300*/  FSEL R26, R4, -1.084202172485504434e-19, P0 ;  /* 0xa0000000041a7808 */ /* 0x000fe40000000000 */
[----:B------:R-:W-:-:S07]  /*0310*/  FSEL R27, R5, -1.4607210159301757812, P0 ;  /* 0xbfbaf8e8051b7808 */ /* 0x000fce0000000000 */
[----:B------:R-:W-:Y:S05]  /*0320*/  CALL.REL.NOINC `($_Z12spongeKernelPfiii$__internal_accurate_pow) ;  /* 0x0000001400107944 */ /* 0x000fea0003c00000 */
[----:B------:R-:W-:Y:S05]  /*0330*/  BSYNC.RECONVERGENT B0 ;  /* 0x0000000000007941 */ /* 0x000fea0003800200 */
.L_x_3:
[----:B------:R-:W0:Y:S01]  /*0340*/  LDC R0, c[0x0][0x390] ;  /* 0x0000e400ff007b82 */ /* 0x000e220000000800 */
[----:B------:R-:W-:Y:S01]  /*0350*/  BSSY.RECONVERGENT B0, `(.L_x_4) ;  /* 0x0000018000007945 */ /* 0x000fe20003800200 */
[C---:B0-----:R-:W-:Y:S02]  /*0360*/  ISETP.NE.AND P0, PT, R0.reuse, RZ, PT ;  /* 0x000000ff0000720c */ /* 0x041fe40003f05270 */
[----:B------:R-:W-:-:S11]  /*0370*/  ISETP.NE.AND P1, PT, R0, 0x1, PT ;  /* 0x000000010000780c */ /* 0x000fd60003f25270 */
[----:B------:R-:W-:-:S06]  /*0380*/  @!P0 CS2R R4, SRZ ;  /* 0x0000000000048805 */ /* 0x000fcc000001ff00 */
[----:B------:R-:W-:Y:S02]  /*0390*/  FSEL R7, R5, 1.875, P1 ;  /* 0x3ff0000005077808 */ /* 0x000fe40000800000 */
[----:B------:R-:W-:Y:S01]  /*03a0*/  FSEL R6, R4, RZ, P1 ;  /* 0x000000ff04067208 */ /* 0x000fe20000800000 */
[----:B------:R-:W-:Y:S01]  /*03b0*/  IMAD.MOV.U32 R4, RZ, RZ, 0x1 ;  /* 0x00000001ff047424 */ /* 0x000fe200078e00ff */
[----:B------:R-:W0:Y:S01]  /*03c0*/  MUFU.RCP64H R5, R7 ;  /* 0x0000000700057308 */ /* 0x000e220000001800 */
[----:B------:R-:W-:-:S04]  /*03d0*/  FSETP.GEU.AND P1, PT, |R27|, 6.5827683646048100446e-37, PT ;  /* 0x036000001b00780b */ /* 0x000fc80003f2e200 */
[----:B0-----:R-:W-:-:S08]  /*03e0*/  DFMA R8, -R6, R4, 1 ;  /* 0x3ff000000608742b */ /* 0x001fd00000000104 */
[----:B------:R-:W-:-:S08]  /*03f0*/  DFMA R8, R8, R8, R8 ;  /* 0x000000080808722b */ /* 0x000fd00000000008 */
[----:B------:R-:W-:-:S08]  /*0400*/  DFMA R8, R4, R8, R4 ;  /* 0x000000080408722b */ /* 0x000fd00000000004 */
[----:B------:R-:W-:-:S08]  /*0410*/  DFMA R4, -R6, R8, 1 ;  /* 0x3ff000000604742b */ /* 0x000fd00000000108 */
[----:B------:R-:W-:-:S08]  /*0420*/  DFMA R4, R8, R4, R8 ;  /* 0x000000040804722b */ /* 0x000fd00000000008 */
[----:B------:R-:W-:-:S08]  /*0430*/  DMUL R8, R4, R26 ;  /* 0x0000001a04087228 */ /* 0x000fd00000000000 */
[----:B------:R-:W-:-:S08]  /*0440*/  DFMA R10, -R6, R8, R26 ;  /* 0x00000008060a722b */ /* 0x000fd0000000011a */
[----:B------:R-:W-:-:S10]  /*0450*/  DFMA R4, R4, R10, R8 ;  /* 0x0000000a0404722b */ /* 0x000fd40000000008 */
[----:B------:R-:W-:-:S05]  /*0460*/  FFMA R0, RZ, R7, R5 ;  /* 0x00000007ff007223 */ /* 0x000fca0000000005 */
[----:B------:R-:W-:-:S13]  /*0470*/  FSETP.GT.AND P0, PT, |R0|, 1.469367938527859385e-39, PT ;  /* 0x001000000000780b */ /* 0x000fda0003f04200 */
[----:B------:R-:W-:Y:S05]  /*0480*/  @P0 BRA P1, `(.L_x_5) ;  /* 0x0000000000100947 */ /* 0x000fea0000800000 */
[----:B------:R-:W-:-:S07]  /*0490*/  MOV R0, 0x4b0 ;  /* 0x000004b000007802 */ /* 0x000fce0000000f00 */
[----:B------:R-:W-:Y:S05]  /*04a0*/  CALL.REL.NOINC `($__internal_0_$__cuda_sm20_div_rn_f64_full) ;  /* 0x0000000c00387944 */ /* 0x000fea0003c00000 */
[----:B------:R-:W-:Y:S02]  /*04b0*/  IMAD.MOV.U32 R4, RZ, RZ, R12 ;  /* 0x000000ffff047224 */ /* 0x000fe400078e000c */
[----:B------:R-:W-:-:S07]  /*04c0*/  IMAD.MOV.U32 R5, RZ, RZ, R13 ;  /* 0x000000ffff057224 */ /* 0x000fce00078e000d */
.L_x_5:
[----:B------:R-:W-:Y:S05]  /*04d0*/  BSYNC.RECONVERGENT B0 ;  /* 0x0000000000007941 */ /* 0x000fea0003800200 */
.L_x_4:
[----:B------:R-:W0:Y:S02]  /*04e0*/  LDC.64 R6, c[0x0][0x380] ;  /* 0x0000e000ff067b82 */ /* 0x000e240000000a00 */
[----:B0-----:R-:W-:-:S05]  /*04f0*/  IMAD.WIDE R2, R2, 0x4, R6 ;  /* 0x0000000402027825 */ /* 0x001fca00078e0206 */
[----:B------:R-:W2:Y:S01]  /*0500*/  LDG.E R0, desc[UR6][R2.64] ;  /* 0x0000000602007981 */ /* 0x000ea2000c1e1900 */
[----:B------:R-:W-:Y:S01]  /*0510*/  IMAD.MOV.U32 R6, RZ, RZ, 0x652b82fe ;  /* 0x652b82feff067424 */ /* 0x000fe200078e00ff */
[----:B------:R-:W-:Y:S01]  /*0520*/  UMOV UR8, 0xfefa39ef ;  /* 0xfefa39ef00087882 */ /* 0x000fe20000000000 */
[----:B------:R-:W-:Y:S01]  /*0530*/  IMAD.MOV.U32 R7, RZ, RZ, 0x3ff71547 ;  /* 0x3ff71547ff077424 */ /* 0x000fe200078e00ff */
[----:B------:R-:W-:Y:S01]  /*0540*/  UMOV UR9, 0x3fe62e42 ;  /* 0x3fe62e4200097882 */ /* 0x000fe20000000000 */
[----:B------:R-:W-:Y:S01]  /*0550*/  DADD R14, -RZ, -|R4| ;  /* 0x00000000ff0e7229 */ /* 0x000fe20000000d04 */
[----:B------:R-:W-:Y:S03]  /*0560*/  BSSY.RECONVERGENT B0, `(.L_x_6) ;  /* 0x0000038000007945 */ /* 0x000fe60003800200 */
[----:B------:R-:W-:-:S06]  /*0570*/  DFMA R6, |R4|, -R6, 6.75539944105574400000e+15 ;  /* 0x433800000406742b */ /* 0x000fcc0000000a06 */
[----:B------:R-:W-:Y:S02]  /*0580*/  FSETP.GEU.AND P0, PT, |R15|, 4.1917929649353027344, PT ;  /* 0x4086232b0f00780b */ /* 0x000fe40003f0e200 */
[----:B------:R-:W-:-:S08]  /*0590*/  DADD R8, R6, -6.75539944105574400000e+15 ;  /* 0xc338000006087429 */ /* 0x000fd00000000000 */
[----:B------:R-:W-:Y:S01]  /*05a0*/  DFMA R10, R8, -UR8, -|R4| ;  /* 0x80000008080a7c2b */ /* 0x000fe20008000c04 */
[----:B------:R-:W-:Y:S01]  /*05b0*/  UMOV UR8, 0x3b39803f ;  /* 0x3b39803f00087882 */ /* 0x000fe20000000000 */
[----:B------:R-:W-:-:S06]  /*05c0*/  UMOV UR9, 0x3c7abc9e ;  /* 0x3c7abc9e00097882 */ /* 0x000fcc0000000000 */
[----:B------:R-:W-:Y:S01]  /*05d0*/  DFMA R8, R8, -UR8, R10 ;  /* 0x8000000808087c2b */ /* 0x000fe2000800000a */
[----:B------:R-:W-:Y:S01]  /*05e0*/  UMOV UR8, 0x69ce2bdf ;  /* 0x69ce2bdf00087882 */ /* 0x000fe20000000000 */
[----:B------:R-:W-:Y:S01]  /*05f0*/  IMAD.MOV.U32 R10, RZ, RZ, -0x35dec16 ;  /* 0xfca213eaff0a7424 */ /* 0x000fe200078e00ff */
[----:B------:R-:W-:Y:S01]  /*0600*/  UMOV UR9, 0x3e5ade15 ;  /* 0x3e5ade1500097882 */ /* 0x000fe20000000000 */
[----:B------:R-:W-:-:S06]  /*0610*/  IMAD.MOV.U32 R11, RZ, RZ, 0x3e928af3 ;  /* 0x3e928af3ff0b7424 */ /* 0x000fcc00078e00ff */
[----:B------:R-:W-:Y:S01]  /*0620*/  DFMA R10, R8, UR8, R10 ;  /* 0x00000008080a7c2b */ /* 0x000fe2000800000a */
[----:B------:R-:W-:Y:S01]  /*0630*/  UMOV UR8, 0x62401315 ;  /* 0x6240131500087882 */ /* 0x000fe20000000000 */
[----:B------:R-:W-:-:S06]  /*0640*/  UMOV UR9, 0x3ec71dee ;  /* 0x3ec71dee00097882 */ /* 0x000fcc0000000000 */
[----:B------:R-:W-:Y:S01]  /*0650*/  DFMA R10, R8, R10, UR8 ;  /* 0x00000008080a7e2b */ /* 0x000fe2000800000a */
        /* <DEDUP_REMOVED lines=20> */
[----:B------:R-:W-:-:S08]  /*07a0*/  DFMA R10, R8, R10, UR8 ;  /* 0x00000008080a7e2b */ /* 0x000fd0000800000a */
[----:B------:R-:W-:-:S08]  /*07b0*/  DFMA R10, R8, R10, 1 ;  /* 0x3ff00000080a742b */ /* 0x000fd0000000000a */
[----:B------:R-:W-:-:S10]  /*07c0*/  DFMA R12, R8, R10, 1 ;  /* 0x3ff00000080c742b */ /* 0x000fd4000000000a */
[----:B------:R-:W-:Y:S02]  /*07d0*/  IMAD R9, R6, 0x100000, R13 ;  /* 0x0010000006097824 */ /* 0x000fe400078e020d */
[----:B------:R-:W-:Y:S01]  /*07e0*/  IMAD.MOV.U32 R8, RZ, RZ, R12 ;  /* 0x000000ffff087224 */ /* 0x000fe200078e000c */
[----:B--2---:R0:W1:Y:S01]  /*07f0*/  F2F.F64.F32 R10, R0 ;  /* 0x00000000000a7310 */ /* 0x0040620000201800 */
[----:B------:R-:W-:Y:S05]  /*0800*/  @!P0 BRA `(.L_x_7) ;  /* 0x0000000000348947 */ /* 0x000fea0003800000 */
[----:B------:R-:W-:Y:S01]  /*0810*/  FSETP.GEU.AND P1, PT, |R15|, 4.2275390625, PT ;  /* 0x408748000f00780b */ /* 0x000fe20003f2e200 */
[C---:B------:R-:W-:Y:S02]  /*0820*/  DADD R8, -|R4|.reuse, +INF ;  /* 0x7ff0000004087429 */ /* 0x040fe40000000300 */
[----:B------:R-:W-:-:S08]  /*0830*/  DSETP.NE.AND P0, PT, R4, RZ, PT ;  /* 0x000000ff0400722a */ /* 0x000fd00003f05000 */
[----:B------:R-:W-:Y:S02]  /*0840*/  FSEL R8, R8, RZ, !P0 ;  /* 0x000000ff08087208 */ /* 0x000fe40004000000 */
[----:B0-----:R-:W-:Y:S01]  /*0850*/  @!P1 LEA.HI R0, R6, R6, RZ, 0x1 ;  /* 0x0000000606009211 */ /* 0x001fe200078f08ff */
[----:B------:R-:W-:Y:S01]  /*0860*/  @!P1 IMAD.MOV.U32 R4, RZ, RZ, R12 ;  /* 0x000000ffff049224 */ /* 0x000fe200078e000c */
[----:B------:R-:W-:Y:S02]  /*0870*/  FSEL R9, R9, RZ, !P0 ;  /* 0x000000ff09097208 */ /* 0x000fe40004000000 */
[----:B------:R-:W-:-:S05]  /*0880*/  @!P1 SHF.R.S32.HI R5, RZ, 0x1, R0 ;  /* 0x00000001ff059819 */ /* 0x000fca0000011400 */
[----:B------:R-:W-:Y:S02]  /*0890*/  @!P1 IMAD.IADD R6, R6, 0x1, -R5 ;  /* 0x0000000106069824 */ /* 0x000fe400078e0a05 */
[----:B------:R-:W-:-:S03]  /*08a0*/  @!P1 IMAD R5, R5, 0x100000, R13 ;  /* 0x0010000005059824 */ /* 0x000fc600078e020d */
[----:B------:R-:W-:Y:S01]  /*08b0*/  @!P1 LEA R7, R6, 0x3ff00000, 0x14 ;  /* 0x3ff0000006079811 */ /* 0x000fe200078ea0ff */
[----:B------:R-:W-:-:S06]  /*08c0*/  @!P1 IMAD.MOV.U32 R6, RZ, RZ, RZ ;  /* 0x000000ffff069224 */ /* 0x000fcc00078e00ff */
[----:B------:R-:W-:-:S11]  /*08d0*/  @!P1 DMUL R8, R4, R6 ;  /* 0x0000000604089228 */ /* 0x000fd60000000000 */
.L_x_7:
[----:B------:R-:W-:Y:S05]  /*08e0*/  BSYNC.RECONVERGENT B0 ;  /* 0x0000000000007941 */ /* 0x000fea0003800200 */
.L_x_6:
[----:B-1----:R-:W-:-:S10]  /*08f0*/  DMUL R10, R10, R8 ;  /* 0x000000080a0a7228 */ /* 0x002fd40000000000 */
[----:B------:R-:W1:Y:S02]  /*0900*/  F2F.F32.F64 R11, R10 ;  /* 0x0000000a000b7310 */ /* 0x000e640000301000 */
[----:B-1----:R-:W-:Y:S01]  /*0910*/  STG.E desc[UR6][R2.64], R11 ;  /* 0x0000000b02007986 */ /* 0x002fe2000c101906 */
[----:B------:R-:W-:Y:S05]  /*0920*/  EXIT ;  /* 0x000000000000794d */ /* 0x000fea0003800000 */
.L_x_1:
[C---:B------:R-:W-:Y:S02]  /*0930*/  IADD3 R4, PT, PT, -R7.reuse, UR5, RZ ;  /* 0x0000000507047c10 */ /* 0x040fe4000fffe1ff */
[----:B------:R-:W-:Y:S02]  /*0940*/  IADD3 R5, PT, PT, -R7, UR4, RZ ;  /* 0x0000000407057c10 */ /* 0x000fe4000fffe1ff */
[----:B------:R-:W-:Y:S02]  /*0950*/  ISETP.GT.AND P0, PT, R3, R4, PT ;  /* 0x000000040300720c */ /* 0x000fe40003f04270 */
[----:B------:R-:W-:-:S13]  /*0960*/  ISETP.LE.AND P1, PT, R0, R5, PT ;  /* 0x000000050000720c */ /* 0x000fda0003f23270 */
[----:B------:R-:W-:Y:S05]  /*0970*/  @!P0 EXIT P1 ;  /* 0x000000000000894d */ /* 0x000fea0000800000 */
[C---:B------:R-:W-:Y:S01]  /*0980*/  ISETP.GT.AND P0, PT, R0.reuse, R5, PT ;  /* 0x000000050000720c */ /* 0x040fe20003f04270 */
[----:B------:R-:W-:Y:S01]  /*0990*/  VIADD R0, R0, -UR4 ;  /* 0x8000000400007c36 */ /* 0x000fe20008000000 */
[----:B------:R-:W-:Y:S11]  /*09a0*/  BSSY.RECONVERGENT B0, `(.L_x_8) ;  /* 0x0000009000007945 */ /* 0x000ff60003800200 */
[----:B------:R-:W-:-:S04]  /*09b0*/  @!P0 VIADD R0, R3, -UR5 ;  /* 0x8000000503008c36 */ /* 0x000fc80008000000 */
[----:B------:R-:W-:Y:S01]  /*09c0*/  IMAD.IADD R4, R0, 0x1, R7 ;  /* 0x0000000100047824 */ /* 0x000fe200078e0207 */
[----:B------:R-:W-:-:S03]  /*09d0*/  MOV R0, 0xa30 ;  /* 0x00000a3000007802 */ /* 0x000fc60000000f00 */
[----:B------:R-:W0:Y:S02]  /*09e0*/  I2F.F64 R26, R4 ;  /* 0x00000004001a7312 */ /* 0x000e240000201c00 */
[----:B0-----:R-:W-:-:S08]  /*09f0*/  DADD R26, R26, -1 ;  /* 0xbff000001a1a7429 */ /* 0x001fd00000000000 */
[----:B------:R-:W-:-:S10]  /*0a00*/  DADD R6, -RZ, |R26| ;  /* 0x00000000ff067229 */ /* 0x000fd4000000051a */
[----:B------:R-:W-:-:S07]  /*0a10*/  IMAD.MOV.U32 R3, RZ, RZ, R7 ;  /* 0x000000ffff037224 */ /* 0x000fce00078e0007 */
[----:B------:R-:W-:Y:S05]  /*0a20*/  CALL.REL.NOINC `($_Z12spongeKernelPfiii$__internal_accurate_pow) ;  /* 0x0000000c00507944 */ /* 0x000fea0003c00000 */
[----:B------:R-:W-:Y:S05]  /*0a30*/  BSYNC.RECONVERGENT B0 ;  /* 0x0000000000007941 */ /* 0x000fea0003800200 */
.L_x_8:
        /* <DEDUP_REMOVED lines=22> */
.L_x_9:
        /* <DEDUP_REMOVED lines=25> */
.L_x_11:
[----:B------:R-:W-:Y:S05]  /*0d30*/  BSYNC.RECONVERGENT B0 ;  /* 0x0000000000007941 */ /* 0x000fea0003800200 */
.L_x_10:
        /* <DEDUP_REMOVED lines=64> */
.L_x_13:
[----:B------:R-:W-:Y:S05]  /*1140*/  BSYNC.RECONVERGENT B0 ;  /* 0x0000000000007941 */ /* 0x000fea0003800200 */
.L_x_12:
[----:B-1----:R-:W-:-:S10]  /*1150*/  DMUL R10, R10, R8 ;  /* 0x000000080a0a7228 */ /* 0x002fd40000000000 */
[----:B------:R-:W1:Y:S02]  /*1160*/  F2F.F32.F64 R11, R10 ;  /* 0x0000000a000b7310 */ /* 0x000e640000301000 */
[----:B-1----:R-:W-:Y:S01]  /*1170*/  STG.E desc[UR6][R2.64], R11 ;  /* 0x0000000b02007986 */ /* 0x002fe2000c101906 */
[----:B------:R-:W-:Y:S05]  /*1180*/  EXIT ;  /* 0x000000000000794d */ /* 0x000fea0003800000 */
        .weak           $__internal_0_$__cuda_sm20_div_rn_f64_full
        .type           $__internal_0_$__cuda_sm20_div_rn_f64_full,@function
        .size           $__internal_0_$__cuda_sm20_div_rn_f64_full,($_Z12spongeKernelPfiii$__internal_accurate_pow - $__internal_0_$__cuda_sm20_div_rn_f64_full)
$__internal_0_$__cuda_sm20_div_rn_f64_full:
[C---:B------:R-:W-:Y:S01]  /*1190*/  FSETP.GEU.AND P0, PT, |R7|.reuse, 1.469367938527859385e-39, PT ;  /* 0x001000000700780b */ /* 0x040fe20003f0e200 */
[----:B------:R-:W-:Y:S01]  /*11a0*/  IMAD.MOV.U32 R9, RZ, RZ, R27 ;  /* 0x000000ffff097224 */ /* 0x000fe200078e001b */
[C---:B------:R-:W-:Y:S01]  /*11b0*/  LOP3.LUT R4, R7.reuse, 0x800fffff, RZ, 0xc0, !PT ;  /* 0x800fffff07047812 */ /* 0x040fe200078ec0ff */
[----:B------:R-:W-:Y:S01]  /*11c0*/  IMAD.MOV.U32 R16, RZ, RZ, 0x1 ;  /* 0x00000001ff107424 */ /* 0x000fe200078e00ff */
[----:B------:R-:W-:Y:S01]  /*11d0*/  LOP3.LUT R14, R7, 0x7ff00000, RZ, 0xc0, !PT ;  /* 0x7ff00000070e7812 */ /* 0x000fe200078ec0ff */
[----:B------:R-:W-:Y:S01]  /*11e0*/  IMAD.MOV.U32 R8, RZ, RZ, R26 ;  /* 0x000000ffff087224 */ /* 0x000fe200078e001a */
[----:B------:R-:W-:Y:S01]  /*11f0*/  LOP3.LUT R5, R4, 0x3ff00000, RZ, 0xfc, !PT ;  /* 0x3ff0000004057812 */ /* 0x000fe200078efcff */
[----:B------:R-:W-:Y:S01]  /*1200*/  IMAD.MOV.U32 R4, RZ, RZ, R6 ;  /* 0x000000ffff047224 */ /* 0x000fe200078e0006 */
[C---:B------:R-:W-:Y:S01]  /*1210*/  FSETP.GEU.AND P2, PT, |R9|.reuse, 1.469367938527859385e-39, PT ;  /* 0x001000000900780b */ /* 0x040fe20003f4e200 */
[----:B------:R-:W-:Y:S01]  /*1220*/  BSSY.RECONVERGENT B1, `(.L_x_14) ;  /* 0x0000051000017945 */ /* 0x000fe20003800200 */
[----:B------:R-:W-:-:S03]  /*1230*/  LOP3.LUT R3, R9, 0x7ff00000, RZ, 0xc0, !PT ;  /* 0x7ff0000009037812 */ /* 0x000fc600078ec0ff */
[----:B------:R-:W-:Y:S01]  /*1240*/  @!P0 DMUL R4, R6, 8.98846567431157953865e+307 ;  /* 0x7fe0000006048828 */ /* 0x000fe20000000000 */
[----:B------:R-:W-:-:S05]  /*1250*/  ISETP.GE.U32.AND P1, PT, R3, R14, PT ;  /* 0x0000000e0300720c */ /* 0x000fca0003f26070 */
[----:B------:R-:W0:Y:S02]  /*1260*/  MUFU.RCP64H R17, R5 ;  /* 0x0000000500117308 */ /* 0x000e240000001800 */
[----:B------:R-:W-:Y:S01]  /*1270*/  @!P2 LOP3.LUT R12, R7, 0x7ff00000, RZ, 0xc0, !PT ;  /* 0x7ff00000070ca812 */ /* 0x000fe200078ec0ff */
[----:B------:R-:W-:-:S03]  /*1280*/  @!P2 IMAD.MOV.U32 R18, RZ, RZ, RZ ;  /* 0x000000ffff12a224 */ /* 0x000fc600078e00ff */
[----:B------:R-:W-:Y:S01]  /*1290*/  @!P2 ISETP.GE.U32.AND P3, PT, R3, R12, PT ;  /* 0x0000000c0300a20c */ /* 0x000fe20003f66070 */
[----:B------:R-:W-:-:S05]  /*12a0*/  IMAD.MOV.U32 R12, RZ, RZ, 0x1ca00000 ;  /* 0x1ca00000ff0c7424 */ /* 0x000fca00078e00ff */
[----:B------:R-:W-:-:S04]  /*12b0*/  @!P2 SEL R13, R12, 0x63400000, !P3 ;  /* 0x634000000c0da807 */ /* 0x000fc80005800000 */
[----:B------:R-:W-:Y:S01]  /*12c0*/  @!P2 LOP3.LUT R13, R13, 0x80000000, R9, 0xf8, !PT ;  /* 0x800000000d0da812 */ /* 0x000fe200078ef809 */
[----:B0-----:R-:W-:-:S03]  /*12d0*/  DFMA R10, R16, -R4, 1 ;  /* 0x3ff00000100a742b */ /* 0x001fc60000000804 */
[----:B------:R-:W-:-:S05]  /*12e0*/  @!P2 LOP3.LUT R19, R13, 0x100000, RZ, 0xfc, !PT ;  /* 0x001000000d13a812 */ /* 0x000fca00078efcff */
[----:B------:R-:W-:-:S08]  /*12f0*/  DFMA R10, R10, R10, R10 ;  /* 0x0000000a0a0a722b */ /* 0x000fd0000000000a */
[----:B------:R-:W-:Y:S01]  /*1300*/  DFMA R16, R16, R10, R16 ;  /* 0x0000000a1010722b */ /* 0x000fe20000000010 */
[----:B------:R-:W-:Y:S01]  /*1310*/  SEL R11, R12, 0x63400000, !P1 ;  /* 0x634000000c0b7807 */ /* 0x000fe20004800000 */
[----:B------:R-:W-:-:S03]  /*1320*/  IMAD.MOV.U32 R10, RZ, RZ, R8 ;  /* 0x000000ffff0a7224 */ /* 0x000fc600078e0008 */
[----:B------:R-:W-:-:S03]  /*1330*/  LOP3.LUT R11, R11, 0x800fffff, R9, 0xf8, !PT ;  /* 0x800fffff0b0b7812 */ /* 0x000fc600078ef809 */
[----:B------:R-:W-:-:S03]  /*1340*/  DFMA R20, R16, -R4, 1 ;  /* 0x3ff000001014742b */ /* 0x000fc60000000804 */
[----:B------:R-:W-:-:S05]  /*1350*/  @!P2 DFMA R10, R10, 2, -R18 ;  /* 0x400000000a0aa82b */ /* 0x000fca0000000812 */
[----:B------:R-:W-:Y:S01]  /*1360*/  DFMA R16, R16, R20, R16 ;  /* 0x000000141010722b */ /* 0x000fe20000000010 */
[----:B------:R-:W-:Y:S02]  /*1370*/  IMAD.MOV.U32 R21, RZ, RZ, R3 ;  /* 0x000000ffff157224 */ /* 0x000fe400078e0003 */
[----:B------:R-:W-:Y:S01]  /*1380*/  IMAD.MOV.U32 R20, RZ, RZ, R14 ;  /* 0x000000ffff147224 */ /* 0x000fe200078e000e */
[----:B------:R-:W-:Y:S02]  /*1390*/  @!P0 LOP3.LUT R20, R5, 0x7ff00000, RZ, 0xc0, !PT ;  /* 0x7ff0000005148812 */ /* 0x000fe400078ec0ff */
[----:B------:R-:W-:Y:S02]  /*13a0*/  @!P2 LOP3.LUT R21, R11, 0x7ff00000, RZ, 0xc0, !PT ;  /* 0x7ff000000b15a812 */ /* 0x000fe400078ec0ff */
[----:B------:R-:W-:Y:S01]  /*13b0*/  DMUL R18, R16, R10 ;  /* 0x0000000a10127228 */ /* 0x000fe20000000000 */
[----:B------:R-:W-:Y:S02]  /*13c0*/  VIADD R22, R20, 0xffffffff ;  /* 0xffffffff14167836 */ /* 0x000fe40000000000 */
[----:B------:R-:W-:-:S05]  /*13d0*/  VIADD R13, R21, 0xffffffff ;  /* 0xffffffff150d7836 */ /* 0x000fca0000000000 */
[----:B------:R-:W-:Y:S01]  /*13e0*/  DFMA R14, R18, -R4, R10 ;  /* 0x80000004120e722b */ /* 0x000fe2000000000a */
[----:B------:R-:W-:-:S04]  /*13f0*/  ISETP.GT.U32.AND P0, PT, R13, 0x7feffffe, PT ;  /* 0x7feffffe0d00780c */ /* 0x000fc80003f04070 */
[----:B------:R-:W-:-:S03]  /*1400*/  ISETP.GT.U32.OR P0, PT, R22, 0x7feffffe, P0 ;  /* 0x7feffffe1600780c */ /* 0x000fc60000704470 */
[----:B------:R-:W-:-:S10]  /*1410*/  DFMA R14, R16, R14, R18 ;  /* 0x0000000e100e722b */ /* 0x000fd40000000012 */
[----:B------:R-:W-:Y:S05]  /*1420*/  @P0 BRA `(.L_x_15) ;  /* 0x00000000006c0947 */ /* 0x000fea0003800000 */
[----:B------:R-:W-:-:S04]  /*1430*/  LOP3.LUT R16, R7, 0x7ff00000, RZ, 0xc0, !PT ;  /* 0x7ff0000007107812 */ /* 0x000fc800078ec0ff */
[CC--:B------:R-:W-:Y:S02]  /*1440*/  VIADDMNMX R8, R3.reuse, -R16.reuse, 0xb9600000, !PT ;  /* 0xb960000003087446 */ /* 0x0c0fe40007800910 */
[----:B------:R-:W-:Y:S02]  /*1450*/  ISETP.GE.U32.AND P0, PT, R3, R16, PT ;  /* 0x000000100300720c */ /* 0x000fe40003f06070 */
[----:B------:R-:W-:Y:S02]  /*1460*/  VIMNMX R8, PT, PT, R8, 0x46a00000, PT ;  /* 0x46a0000008087848 */ /* 0x000fe40003fe0100 */
[----:B------:R-:W-:-:S05]  /*1470*/  SEL R3, R12, 0x63400000, !P0 ;  /* 0x634000000c037807 */ /* 0x000fca0004000000 */
[----:B------:R-:W-:Y:S02]  /*1480*/  IMAD.IADD R3, R8, 0x1, -R3 ;  /* 0x0000000108037824 */ /* 0x000fe400078e0a03 */
[----:B------:R-:W-:Y:S02]  /*1490*/  IMAD.MOV.U32 R8, RZ, RZ, RZ ;  /* 0x000000ffff087224 */ /* 0x000fe400078e00ff */
[----:B------:R-:W-:-:S06]  /*14a0*/  VIADD R9, R3, 0x7fe00000 ;  /* 0x7fe0000003097836 */ /* 0x000fcc0000000000 */
[----:B------:R-:W-:-:S10]  /*14b0*/  DMUL R12, R14, R8 ;  /* 0x000000080e0c7228 */ /* 0x000fd40000000000 */
[----:B------:R-:W-:-:S13]  /*14c0*/  FSETP.GTU.AND P0, PT, |R13|, 1.469367938527859385e-39, PT ;  /* 0x001000000d00780b */ /* 0x000fda0003f0c200 */
[----:B------:R-:W-:Y:S05]  /*14d0*/  @P0 BRA `(.L_x_16) ;  /* 0x0000000000940947 */ /* 0x000fea0003800000 */
[----:B------:R-:W-:Y:S01]  /*14e0*/  DFMA R4, R14, -R4, R10 ;  /* 0x800000040e04722b */ /* 0x000fe2000000000a */
[----:B------:R-:W-:-:S09]  /*14f0*/  IMAD.MOV.U32 R8, RZ, RZ, RZ ;  /* 0x000000ffff087224 */ /* 0x000fd200078e00ff */
[C---:B------:R-:W-:Y:S02]  /*1500*/  FSETP.NEU.AND P0, PT, R5.reuse, RZ, PT ;  /* 0x000000ff0500720b */ /* 0x040fe40003f0d000 */
[----:B------:R-:W-:-:S04]  /*1510*/  LOP3.LUT R7, R5, 0x80000000, R7, 0x48, !PT ;  /* 0x8000000005077812 */ /* 0x000fc800078e4807 */
[----:B------:R-:W-:-:S07]  /*1520*/  LOP3.LUT R9, R7, R9, RZ, 0xfc, !PT ;  /* 0x0000000907097212 */ /* 0x000fce00078efcff */
[----:B------:R-:W-:Y:S05]  /*1530*/  @!P0 BRA `(.L_x_16) ;  /* 0x00000000007c8947 */ /* 0x000fea0003800000 */
[----:B------:R-:W-:Y:S01]  /*1540*/  IMAD.MOV R5, RZ, RZ, -R3 ;  /* 0x000000ffff057224 */ /* 0x000fe200078e0a03 */
[----:B------:R-:W-:Y:S01]  /*1550*/  DMUL.RP R8, R14, R8 ;  /* 0x000000080e087228 */ /* 0x000fe20000008000 */
[----:B------:R-:W-:Y:S01]  /*1560*/  IMAD.MOV.U32 R4, RZ, RZ, RZ ;  /* 0x000000ffff047224 */ /* 0x000fe200078e00ff */
[----:B------:R-:W-:-:S05]  /*1570*/  IADD3 R3, PT, PT, -R3, -0x43300000, RZ ;  /* 0xbcd0000003037810 */ /* 0x000fca0007ffe1ff */
[----:B------:R-:W-:-:S03]  /*1580*/  DFMA R4, R12, -R4, R14 ;  /* 0x800000040c04722b */ /* 0x000fc6000000000e */
[----:B------:R-:W-:-:S07]  /*1590*/  LOP3.LUT R7, R9, R7, RZ, 0x3c, !PT ;  /* 0x0000000709077212 */ /* 0x000fce00078e3cff */
[----:B------:R-:W-:-:S04]  /*15a0*/  FSETP.NEU.AND P0, PT, |R5|, R3, PT ;  /* 0x000000030500720b */ /* 0x000fc80003f0d200 */
[----:B------:R-:W-:Y:S02]  /*15b0*/  FSEL R12, R8, R12, !P0 ;  /* 0x0000000c080c7208 */ /* 0x000fe40004000000 */
[----:B------:R-:W-:Y:S01]  /*15c0*/  FSEL R13, R7, R13, !P0 ;  /* 0x0000000d070d7208 */ /* 0x000fe20004000000 */
[----:B------:R-:W-:Y:S06]  /*15d0*/  BRA `(.L_x_16) ;  /* 0x0000000000547947 */ /* 0x000fec0003800000 */
.L_x_15:
[----:B------:R-:W-:-:S14]  /*15e0*/  DSETP.NAN.AND P0, PT, R8, R8, PT ;  /* 0x000000080800722a */ /* 0x000fdc0003f08000 */
[----:B------:R-:W-:Y:S05]  /*15f0*/  @P0 BRA `(.L_x_17) ;  /* 0x0000000000440947 */ /* 0x000fea0003800000 */
[----:B------:R-:W-:-:S14]  /*1600*/  DSETP.NAN.AND P0, PT, R6, R6, PT ;  /* 0x000000060600722a */ /* 0x000fdc0003f08000 */
[----:B------:R-:W-:Y:S05]  /*1610*/  @P0 BRA `(.L_x_18) ;  /* 0x0000000000300947 */ /* 0x000fea0003800000 */
[----:B------:R-:W-:Y:S01]  /*1620*/  ISETP.NE.AND P0, PT, R21, R20, PT ;  /* 0x000000141500720c */ /* 0x000fe20003f05270 */
[----:B------:R-:W-:Y:S02]  /*1630*/  IMAD.MOV.U32 R12, RZ, RZ, 0x0 ;  /* 0x00000000ff0c7424 */ /* 0x000fe400078e00ff */
[----:B------:R-:W-:-:S10]  /*1640*/  IMAD.MOV.U32 R13, RZ, RZ, -0x80000 ;  /* 0xfff80000ff0d7424 */ /* 0x000fd400078e00ff */
[----:B------:R-:W-:Y:S05]  /*1650*/  @!P0 BRA `(.L_x_16) ;  /* 0x0000000000348947 */ /* 0x000fea0003800000 */
[----:B------:R-:W-:Y:S02]  /*1660*/  ISETP.NE.AND P0, PT, R21, 0x7ff00000, PT ;  /* 0x7ff000001500780c */ /* 0x000fe40003f05270 */
[----:B------:R-:W-:Y:S02]  /*1670*/  LOP3.LUT R13, R9, 0x80000000, R7, 0x48, !PT ;  /* 0x80000000090d7812 */ /* 0x000fe400078e4807 */
[----:B------:R-:W-:-:S13]  /*1680*/  ISETP.EQ.OR P0, PT, R20, RZ, !P0 ;  /* 0x000000ff1400720c */ /* 0x000fda0004702670 */
[----:B------:R-:W-:Y:S01]  /*1690*/  @P0 LOP3.LUT R3, R13, 0x7ff00000, RZ, 0xfc, !PT ;  /* 0x7ff000000d030812 */ /* 0x000fe200078efcff */
[----:B------:R-:W-:Y:S02]  /*16a0*/  @!P0 IMAD.MOV.U32 R12, RZ, RZ, RZ ;  /* 0x000000ffff0c8224 */ /* 0x000fe400078e00ff */
[----:B------:R-:W-:Y:S02]  /*16b0*/  @P0 IMAD.MOV.U32 R12, RZ, RZ, RZ ;  /* 0x000000ffff0c0224 */ /* 0x000fe400078e00ff */
[----:B------:R-:W-:Y:S01]  /*16c0*/  @P0 IMAD.MOV.U32 R13, RZ, RZ, R3 ;  /* 0x000000ffff0d0224 */ /* 0x000fe200078e0003 */
[----:B------:R-:W-:Y:S06]  /*16d0*/  BRA `(.L_x_16) ;  /* 0x0000000000147947 */ /* 0x000fec0003800000 */
.L_x_18:
[----:B------:R-:W-:Y:S01]  /*16e0*/  LOP3.LUT R13, R7, 0x80000, RZ, 0xfc, !PT ;  /* 0x00080000070d7812 */ /* 0x000fe200078efcff */
[----:B------:R-:W-:Y:S01]  /*16f0*/  IMAD.MOV.U32 R12, RZ, RZ, R6 ;  /* 0x000000ffff0c7224 */ /* 0x000fe200078e0006 */
[----:B------:R-:W-:Y:S06]  /*1700*/  BRA `(.L_x_16) ;  /* 0x0000000000087947 */ /* 0x000fec0003800000 */
.L_x_17:
[----:B------:R-:W-:Y:S01]  /*1710*/  LOP3.LUT R13, R9, 0x80000, RZ, 0xfc, !PT ;  /* 0x00080000090d7812 */ /* 0x000fe200078efcff */
[----:B------:R-:W-:-:S07]  /*1720*/  IMAD.MOV.U32 R12, RZ, RZ, R8 ;  /* 0x000000ffff0c7224 */ /* 0x000fce00078e0008 */
.L_x_16:
[----:B------:R-:W-:Y:S05]  /*1730*/  BSYNC.RECONVERGENT B1 ;  /* 0x0000000000017941 */ /* 0x000fea0003800200 */
.L_x_14:
[----:B------:R-:W-:Y:S02]  /*1740*/  IMAD.MOV.U32 R4, RZ, RZ, R0 ;  /* 0x000000ffff047224 */ /* 0x000fe400078e0000 */
[----:B------:R-:W-:-:S04]  /*1750*/  IMAD.MOV.U32 R5, RZ, RZ, 0x0 ;  /* 0x00000000ff057424 */ /* 0x000fc800078e00ff */
[----:B------:R-:W-:Y:S05]  /*1760*/  RET.REL.NODEC R4 `(_Z12spongeKernelPfiii) ;  /* 0xffffffe804247950 */ /* 0x000fea0003c3ffff */
        .type           $_Z12spongeKernelPfiii$__internal_accurate_pow,@function
        .size           $_Z12spongeKernelPfiii$__internal_accurate_pow,(.L_x_61 - $_Z12spongeKernelPfiii$__internal_accurate_pow)
$_Z12spongeKernelPfiii$__internal_accurate_pow:
[----:B------:R-:W-:Y:S01]  /*1770*/  ISETP.GT.U32.AND P0, PT, R3, 0xfffff, PT ;  /* 0x000fffff0300780c */ /* 0x000fe20003f04070 */
[--C-:B------:R-:W-:Y:S01]  /*1780*/  IMAD.MOV.U32 R7, RZ, RZ, R3.reuse ;  /* 0x000000ffff077224 */ /* 0x100fe200078e0003 */
[----:B------:R-:W-:Y:S01]  /*1790*/  UMOV UR8, 0x7d2cafe2 ;  /* 0x7d2cafe200087882 */ /* 0x000fe20000000000 */
[----:B------:R-:W-:Y:S01]  /*17a0*/  IMAD.MOV.U32 R14, RZ, RZ, RZ ;  /* 0x000000ffff0e7224 */ /* 0x000fe200078e00ff */
[----:B------:R-:W-:Y:S01]  /*17b0*/  UMOV UR9, 0x3eb0f5ff ;  /* 0x3eb0f5ff00097882 */ /* 0x000fe20000000000 */
[----:B------:R-:W-:Y:S01]  /*17c0*/  IMAD.MOV.U32 R10, RZ, RZ, 0x41ad3b5a ;  /* 0x41ad3b5aff0a7424 */ /* 0x000fe200078e00ff */
[----:B------:R-:W-:Y:S01]  /*17d0*/  SHF.R.U32.HI R3, RZ, 0x14, R3 ;  /* 0x00000014ff037819 */ /* 0x000fe20000011603 */
[----:B------:R-:W-:Y:S01]  /*17e0*/  IMAD.MOV.U32 R11, RZ, RZ, 0x3ed0f5d2 ;  /* 0x3ed0f5d2ff0b7424 */ /* 0x000fe200078e00ff */
[----:B------:R-:W-:Y:S01]  /*17f0*/  UMOV UR10, 0x3b39803f ;  /* 0x3b39803f000a7882 */ /* 0x000fe20000000000 */
[----:B------:R-:W-:-:S04]  /*1800*/  UMOV UR11, 0x3c7abc9e ;  /* 0x3c7abc9e000b7882 */ /* 0x000fc80000000000 */
[----:B------:R-:W-:-:S10]  /*1810*/  @!P0 DMUL R4, R6, 1.80143985094819840000e+16 ;  /* 0x4350000006048828 */ /* 0x000fd40000000000 */
[----:B------:R-:W-:Y:S01]  /*1820*/  @!P0 IMAD.MOV.U32 R7, RZ, RZ, R5 ;  /* 0x000000ffff078224 */ /* 0x000fe200078e0005 */
[----:B------:R-:W-:Y:S01]  /*1830*/  @!P0 LEA.HI R3, R5, 0xffffffca, RZ, 0xc ;  /* 0xffffffca05038811 */ /* 0x000fe200078f60ff */
[----:B------:R-:W-:-:S03]  /*1840*/  @!P0 IMAD.MOV.U32 R6, RZ, RZ, R4 ;  /* 0x000000ffff068224 */ /* 0x000fc600078e0004 */
[----:B------:R-:W-:Y:S01]  /*1850*/  LOP3.LUT R7, R7, 0x800fffff, RZ, 0xc0, !PT ;  /* 0x800fffff07077812 */ /* 0x000fe200078ec0ff */
[----:B------:R-:W-:Y:S02]  /*1860*/  IMAD.MOV.U32 R22, RZ, RZ, R6 ;  /* 0x000000ffff167224 */ /* 0x000fe400078e0006 */
[----:B------:R-:W-:Y:S01]  /*1870*/  VIADD R4, R3, 0xfffffc01 ;  /* 0xfffffc0103047836 */ /* 0x000fe20000000000 */
[----:B------:R-:W-:-:S04]  /*1880*/  LOP3.LUT R23, R7, 0x3ff00000, RZ, 0xfc, !PT ;  /* 0x3ff0000007177812 */ /* 0x000fc800078efcff */
[----:B------:R-:W-:-:S13]  /*1890*/  ISETP.GE.U32.AND P1, PT, R23, 0x3ff6a09f, PT ;  /* 0x3ff6a09f1700780c */ /* 0x000fda0003f26070 */
[----:B------:R-:W-:Y:S02]  /*18a0*/  @P1 VIADD R7, R23, 0xfff00000 ;  /* 0xfff0000017071836 */ /* 0x000fe40000000000 */
[----:B------:R-:W-:Y:S02]  /*18b0*/  @P1 VIADD R4, R3, 0xfffffc02 ;  /* 0xfffffc0203041836 */ /* 0x000fe40000000000 */
[----:B------:R-:W-:-:S06]  /*18c0*/  @P1 IMAD.MOV.U32 R23, RZ, RZ, R7 ;  /* 0x000000ffff171224 */ /* 0x000fcc00078e0007 */
[C---:B------:R-:W-:Y:S02]  /*18d0*/  DADD R8, R22.reuse, 1 ;  /* 0x3ff0000016087429 */ /* 0x040fe40000000000 */
[----:B------:R-:W-:-:S04]  /*18e0*/  DADD R22, R22, -1 ;  /* 0xbff0000016167429 */ /* 0x000fc80000000000 */
[----:B------:R-:W0:Y:S02]  /*18f0*/  MUFU.RCP64H R15, R9 ;  /* 0x00000009000f7308 */ /* 0x000e240000001800 */
[----:B0-----:R-:W-:-:S08]  /*1900*/  DFMA R6, -R8, R14, 1 ;  /* 0x3ff000000806742b */ /* 0x001fd0000000010e */
[----:B------:R-:W-:-:S08]  /*1910*/  DFMA R6, R6, R6, R6 ;  /* 0x000000060606722b */ /* 0x000fd00000000006 */
[----:B------:R-:W-:-:S08]  /*1920*/  DFMA R14, R14, R6, R14 ;  /* 0x000000060e0e722b */ /* 0x000fd0000000000e */
[----:B------:R-:W-:-:S08]  /*1930*/  DMUL R6, R22, R14 ;  /* 0x0000000e16067228 */ /* 0x000fd00000000000 */
[----:B------:R-:W-:-:S08]  /*1940*/  DFMA R6, R22, R14, R6 ;  /* 0x0000000e1606722b */ /* 0x000fd00000000006 */
[----:B------:R-:W-:Y:S02]  /*1950*/  DMUL R20, R6, R6 ;  /* 0x0000000606147228 */ /* 0x000fe40000000000 */
[----:B------:R-:W-:-:S06]  /*1960*/  DADD R16, R22, -R6 ;  /* 0x0000000016107229 */ /* 0x000fcc0000000806 */
[----:B------:R-:W-:Y:S01]  /*1970*/  DFMA R8, R20, UR8, R10 ;  /* 0x0000000814087c2b */ /* 0x000fe2000800000a */
[----:B------:R-:W-:Y:S01]  /*1980*/  UMOV UR8, 0x75488a3f ;  /* 0x75488a3f00087882 */ /* 0x000fe20000000000 */
[----:B------:R-:W-:Y:S01]  /*1990*/  UMOV UR9, 0x3ef3b20a ;  /* 0x3ef3b20a00097882 */ /* 0x000fe20000000000 */
[----:B------:R-:W-:Y:S02]  /*19a0*/  DADD R16, R16, R16 ;  /* 0x0000000010107229 */ /* 0x000fe40000000010 */
[----:B------:R-:W-:-:S03]  /*19b0*/  DMUL R10, R6, R6 ;  /* 0x00000006060a7228 */ /* 0x000fc60000000000 */
[----:B------:R-:W-:Y:S01]  /*19c0*/  DFMA R8, R20, R8, UR8 ;  /* 0x0000000814087e2b */ /* 0x000fe20008000008 */
[----:B------:R-:W-:Y:S01]  /*19d0*/  UMOV UR8, 0xe4faecd5 ;  /* 0xe4faecd500087882 */ /* 0x000fe20000000000 */
[----:B------:R-:W-:Y:S01]  /*19e0*/  UMOV UR9, 0x3f1745cd ;  /* 0x3f1745cd00097882 */ /* 0x000fe20000000000 */
[----:B------:R-:W-:-:S05]  /*19f0*/  DFMA R16, R22, -R6, R16 ;  /* 0x800000061610722b */ /* 0x000fca0000000010 */
[----:B------:R-:W-:Y:S01]  /*1a00*/  DFMA R8, R20, R8, UR8 ;  /* 0x0000000814087e2b */ /* 0x000fe20008000008 */
[----:B------:R-:W-:Y:S01]  /*1a10*/  UMOV UR8, 0x258a578b ;  /* 0x258a578b00087882 */ /* 0x000fe20000000000 */
[----:B------:R-:W-:Y:S01]  /*1a20*/  UMOV UR9, 0x3f3c71c7 ;  /* 0x3f3c71c700097882 */ /* 0x000fe20000000000 */
[----:B------:R-:W-:-:S05]  /*1a30*/  DMUL R14, R14, R16 ;  /* 0x000000100e0e7228 */ /* 0x000fca0000000000 */
[----:B------:R-:W-:Y:S01]  /*1a40*/  DFMA R8, R20, R8, UR8 ;  /* 0x0000000814087e2b */ /* 0x000fe20008000008 */
[----:B------:R-:W-:Y:S01]  /*1a50*/  UMOV UR8, 0x9242b910 ;  /* 0x9242b91000087882 */ /* 0x000fe20000000000 */
[----:B------:R-:W-:-:S03]  /*1a60*/  UMOV UR9, 0x3f624924 ;  /* 0x3f62492400097882 */ /* 0x000fc60000000000 */
[----:B------:R-:W-:Y:S02]  /*1a70*/  VIADD R23, R15, 0x100000 ;  /* 0x001000000f177836 */ /* 0x000fe40000000000 */
[----:B------:R-:W-:Y:S01]  /*1a80*/  IMAD.MOV.U32 R22, RZ, RZ, R14 ;  /* 0x000000ffff167224 */ /* 0x000fe200078e000e */
[----:B------:R-:W-:Y:S01]  /*1a90*/  DFMA R8, R20, R8, UR8 ;  /* 0x0000000814087e2b */ /* 0x000fe20008000008 */
[----:B------:R-:W-:Y:S01]  /*1aa0*/  UMOV UR8, 0x99999dfb ;  /* 0x99999dfb00087882 */ /* 0x000fe20000000000 */
[----:B------:R-:W-:-:S06]  /*1ab0*/  UMOV UR9, 0x3f899999 ;  /* 0x3f89999900097882 */ /* 0x000fcc0000000000 */
[----:B------:R-:W-:Y:S01]  /*1ac0*/  DFMA R18, R20, R8, UR8 ;  /* 0x0000000814127e2b */ /* 0x000fe20008000008 */
[----:B------:R-:W-:Y:S01]  /*1ad0*/  UMOV UR8, 0x55555555 ;  /* 0x5555555500087882 */ /* 0x000fe20000000000 */
[----:B------:R-:W-:-:S06]  /*1ae0*/  UMOV UR9, 0x3fb55555 ;  /* 0x3fb5555500097882 */ /* 0x000fcc0000000000 */
[----:B------:R-:W-:-:S08]  /*1af0*/  DFMA R8, R20, R18, UR8 ;  /* 0x0000000814087e2b */ /* 0x000fd00008000012 */
[----:B------:R-:W-:Y:S01]  /*1b00*/  DADD R12, -R8, UR8 ;  /* 0x00000008080c7e29 */ /* 0x000fe20008000100 */
[----:B------:R-:W-:Y:S01]  /*1b10*/  UMOV UR8, 0xb9e7b0 ;  /* 0x00b9e7b000087882 */ /* 0x000fe20000000000 */
[----:B------:R-:W-:-:S06]  /*1b20*/  UMOV UR9, 0x3c46a4cb ;  /* 0x3c46a4cb00097882 */ /* 0x000fcc0000000000 */
[----:B------:R-:W-:Y:S02]  /*1b30*/  DFMA R18, R20, R18, R12 ;  /* 0x000000121412722b */ /* 0x000fe4000000000c */
[C---:B------:R-:W-:Y:S02]  /*1b40*/  DMUL R12, R6.reuse, R10 ;  /* 0x0000000a060c7228 */ /* 0x040fe40000000000 */
[----:B------:R-:W-:-:S04]  /*1b50*/  DFMA R20, R6, R6, -R10 ;  /* 0x000000060614722b */ /* 0x000fc8000000080a */
[----:B------:R-:W-:Y:S01]  /*1b60*/  DADD R16, R18, -UR8 ;  /* 0x8000000812107e29 */ /* 0x000fe20008000000 */
[----:B------:R-:W-:Y:S01]  /*1b70*/  UMOV UR8, 0x80000000 ;  /* 0x8000000000087882 */ /* 0x000fe20000000000 */
[C---:B------:R-:W-:Y:S01]  /*1b80*/  DFMA R18, R6.reuse, R10, -R12 ;  /* 0x0000000a0612722b */ /* 0x040fe2000000080c */
[----:B------:R-:W-:Y:S01]  /*1b90*/  UMOV UR9, 0x43300000 ;  /* 0x4330000000097882 */ /* 0x000fe20000000000 */
[----:B------:R-:W-:-:S04]  /*1ba0*/  DFMA R20, R6, R22, R20 ;  /* 0x000000160614722b */ /* 0x000fc80000000014 */
[----:B------:R-:W-:Y:S02]  /*1bb0*/  DADD R24, R8, R16 ;  /* 0x0000000008187229 */ /* 0x000fe40000000010 */
[----:B------:R-:W-:-:S06]  /*1bc0*/  DFMA R18, R14, R10, R18 ;  /* 0x0000000a0e12722b */ /* 0x000fcc0000000012 */
[----:B------:R-:W-:Y:S02]  /*1bd0*/  DMUL R10, R24, R12 ;  /* 0x0000000c180a7228 */ /* 0x000fe40000000000 */
[----:B------:R-:W-:Y:S02]  /*1be0*/  DFMA R18, R6, R20, R18 ;  /* 0x000000140612722b */ /* 0x000fe40000000012 */
[----:B------:R-:W-:-:S04]  /*1bf0*/  DADD R20, R8, -R24 ;  /* 0x0000000008147229 */ /* 0x000fc80000000818 */
[----:B------:R-:W-:-:S04]  /*1c00*/  DFMA R8, R24, R12, -R10 ;  /* 0x0000000c1808722b */ /* 0x000fc8000000080a */
[----:B------:R-:W-:-:S04]  /*1c10*/  DADD R20, R16, R20 ;  /* 0x0000000010147229 */ /* 0x000fc80000000014 */
[----:B------:R-:W-:-:S08]  /*1c20*/  DFMA R8, R24, R18, R8 ;  /* 0x000000121808722b */ /* 0x000fd00000000008 */
[----:B------:R-:W-:-:S08]  /*1c30*/  DFMA R20, R20, R12, R8 ;  /* 0x0000000c1414722b */ /* 0x000fd00000000008 */
[----:B------:R-:W-:-:S08]  /*1c40*/  DADD R12, R10, R20 ;  /* 0x000000000a0c7229 */ /* 0x000fd00000000014 */
[--C-:B------:R-:W-:Y:S02]  /*1c50*/  DADD R8, R6, R12.reuse ;  /* 0x0000000006087229 */ /* 0x100fe4000000000c */
[----:B------:R-:W-:-:S06]  /*1c60*/  DADD R10, R10, -R12 ;  /* 0x000000000a0a7229 */ /* 0x000fcc000000080c */
[----:B------:R-:W-:Y:S02]  /*1c70*/  DADD R6, R6, -R8 ;  /* 0x0000000006067229 */ /* 0x000fe40000000808 */
[----:B------:R-:W-:-:S06]  /*1c80*/  DADD R10, R20, R10 ;  /* 0x00000000140a7229 */ /* 0x000fcc000000000a */
[----:B------:R-:W-:-:S08]  /*1c90*/  DADD R6, R12, R6 ;  /* 0x000000000c067229 */ /* 0x000fd00000000006 */
[----:B------:R-:W-:-:S08]  /*1ca0*/  DADD R6, R10, R6 ;  /* 0x000000000a067229 */ /* 0x000fd00000000006 */
[----:B------:R-:W-:Y:S01]  /*1cb0*/  DADD R14, R14, R6 ;  /* 0x000000000e0e7229 */ /* 0x000fe20000000006 */
[----:B------:R-:W-:Y:S01]  /*1cc0*/  LOP3.LUT R6, R4, 0x80000000, RZ, 0x3c, !PT ;  /* 0x8000000004067812 */ /* 0x000fe200078e3cff */
[----:B------:R-:W-:-:S06]  /*1cd0*/  IMAD.MOV.U32 R7, RZ, RZ, 0x43300000 ;  /* 0x43300000ff077424 */ /* 0x000fcc00078e00ff */
[----:B------:R-:W-:Y:S02]  /*1ce0*/  DADD R10, R8, R14 ;  /* 0x00000000080a7229 */ /* 0x000fe4000000000e */
[----:B------:R-:W-:Y:S01]  /*1cf0*/  DADD R6, R6, -UR8 ;  /* 0x8000000806067e29 */ /* 0x000fe20008000000 */
[----:B------:R-:W-:Y:S01]  /*1d00*/  UMOV UR8, 0xfefa39ef ;  /* 0xfefa39ef00087882 */ /* 0x000fe20000000000 */
[----:B------:R-:W-:-:S04]  /*1d10*/  UMOV UR9, 0x3fe62e42 ;  /* 0x3fe62e4200097882 */ /* 0x000fc80000000000 */
[--C-:B------:R-:W-:Y:S02]  /*1d20*/  DADD R8, R8, -R10.reuse ;  /* 0x0000000008087229 */ /* 0x100fe4000000080a */
[----:B------:R-:W-:-:S06]  /*1d30*/  DFMA R4, R6, UR8, R10 ;  /* 0x0000000806047c2b */ /* 0x000fcc000800000a */
[----:B------:R-:W-:Y:S02]  /*1d40*/  DADD R8, R14, R8 ;  /* 0x000000000e087229 */ /* 0x000fe40000000008 */
[----:B------:R-:W-:-:S08]  /*1d50*/  DFMA R12, R6, -UR8, R4 ;  /* 0x80000008060c7c2b */ /* 0x000fd00008000004 */
[----:B------:R-:W-:-:S08]  /*1d60*/  DADD R12, -R10, R12 ;  /* 0x000000000a0c7229 */ /* 0x000fd0000000010c */
[----:B------:R-:W-:-:S08]  /*1d70*/  DADD R8, R8, -R12 ;  /* 0x0000000008087229 */ /* 0x000fd0000000080c */
[----:B------:R-:W-:-:S08]  /*1d80*/  DFMA R8, R6, UR10, R8 ;  /* 0x0000000a06087c2b */ /* 0x000fd00008000008 */
[----:B------:R-:W-:-:S08]  /*1d90*/  DADD R6, R4, R8 ;  /* 0x0000000004067229 */ /* 0x000fd00000000008 */
[----:B------:R-:W-:Y:S02]  /*1da0*/  DADD R10, R4, -R6 ;  /* 0x00000000040a7229 */ /* 0x000fe40000000806 */
[----:B------:R-:W-:-:S06]  /*1db0*/  DMUL R4, R6, 2 ;  /* 0x4000000006047828 */ /* 0x000fcc0000000000 */
[----:B------:R-:W-:Y:S02]  /*1dc0*/  DADD R10, R8, R10 ;  /* 0x00000000080a7229 */ /* 0x000fe4000000000a */
[----:B------:R-:W-:Y:S01]  /*1dd0*/  DFMA R6, R6, 2, -R4 ;  /* 0x400000000606782b */ /* 0x000fe20000000804 */
[----:B------:R-:W-:Y:S02]  /*1de0*/  IMAD.MOV.U32 R8, RZ, RZ, 0x652b82fe ;  /* 0x652b82feff087424 */ /* 0x000fe400078e00ff */
[----:B------:R-:W-:-:S05]  /*1df0*/  IMAD.MOV.U32 R9, RZ, RZ, 0x3ff71547 ;  /* 0x3ff71547ff097424 */ /* 0x000fca00078e00ff */
[----:B------:R-:W-:-:S08]  /*1e00*/  DFMA R10, R10, 2, R6 ;  /* 0x400000000a0a782b */ /* 0x000fd00000000006 */
[----:B------:R-:W-:-:S08]  /*1e10*/  DADD R6, R4, R10 ;  /* 0x0000000004067229 */ /* 0x000fd0000000000a */
[----:B------:R-:W-:Y:S02]  /*1e20*/  DFMA R8, R6, R8, 6.75539944105574400000e+15 ;  /* 0x433800000608742b */ /* 0x000fe40000000008 */
[----:B------:R-:W-:Y:S01]  /*1e30*/  FSETP.GEU.AND P0, PT, |R7|, 4.1917929649353027344, PT ;  /* 0x4086232b0700780b */ /* 0x000fe20003f0e200 */
[----:B------:R-:W-:-:S05]  /*1e40*/  DADD R4, R4, -R6 ;  /* 0x0000000004047229 */ /* 0x000fca0000000806 */
[----:B------:R-:W-:-:S03]  /*1e50*/  DADD R12, R8, -6.75539944105574400000e+15 ;  /* 0xc3380000080c7429 */ /* 0x000fc60000000000 */
[----:B------:R-:W-:-:S05]  /*1e60*/  DADD R10, R10, R4 ;  /* 0x000000000a0a7229 */ /* 0x000fca0000000004 */
[----:B------:R-:W-:Y:S01]  /*1e70*/  DFMA R14, R12, -UR8, R6 ;  /* 0x800000080c0e7c2b */ /* 0x000fe20008000006 */
        /* <DEDUP_REMOVED lines=36> */
[----:B------:R-:W-:Y:S06]  /*20c0*/  @!P0 BRA `(.L_x_19) ;  /* 0x0000000000308947 */ /* 0x000fec0003800000 */
[----:B------:R-:W-:Y:S01]  /*20d0*/  FSETP.GEU.AND P1, PT, |R7|, 4.2275390625, PT ;  /* 0x408748000700780b */ /* 0x000fe20003f2e200 */
[C---:B------:R-:W-:Y:S02]  /*20e0*/  DADD R4, R6.reuse, +INF ;  /* 0x7ff0000006047429 */ /* 0x040fe40000000000 */
[----:B------:R-:W-:-:S08]  /*20f0*/  DSETP.GEU.AND P0, PT, R6, RZ, PT ;  /* 0x000000ff0600722a */ /* 0x000fd00003f0e000 */
[----:B------:R-:W-:Y:S02]  /*2100*/  FSEL R4, R4, RZ, P0 ;  /* 0x000000ff04047208 */ /* 0x000fe40000000000 */
[----:B------:R-:W-:Y:S02]  /*2110*/  @!P1 LEA.HI R3, R8, R8, RZ, 0x1 ;  /* 0x0000000808039211 */ /* 0x000fe400078f08ff */
[----:B------:R-:W-:Y:S02]  /*2120*/  FSEL R5, R5, RZ, P0 ;  /* 0x000000ff05057208 */ /* 0x000fe40000000000 */
[----:B------:R-:W-:-:S05]  /*2130*/  @!P1 SHF.R.S32.HI R3, RZ, 0x1, R3 ;  /* 0x00000001ff039819 */ /* 0x000fca0000011403 */
[----:B------:R-:W-:Y:S02]  /*2140*/  @!P1 IMAD.IADD R6, R8, 0x1, -R3 ;  /* 0x0000000108069824 */ /* 0x000fe400078e0a03 */
[----:B------:R-:W-:-:S03]  /*2150*/  @!P1 IMAD R13, R3, 0x100000, R13 ;  /* 0x00100000030d9824 */ /* 0x000fc600078e020d */
[----:B------:R-:W-:Y:S01]  /*2160*/  @!P1 LEA R7, R6, 0x3ff00000, 0x14 ;  /* 0x3ff0000006079811 */ /* 0x000fe200078ea0ff */
[----:B------:R-:W-:-:S06]  /*2170*/  @!P1 IMAD.MOV.U32 R6, RZ, RZ, RZ ;  /* 0x000000ffff069224 */ /* 0x000fcc00078e00ff */
[----:B------:R-:W-:-:S11]  /*2180*/  @!P1 DMUL R4, R12, R6 ;  /* 0x000000060c049228 */ /* 0x000fd60000000000 */
.L_x_19:
[----:B------:R-:W-:Y:S01]  /*2190*/  DFMA R10, R10, R4, R4 ;  /* 0x000000040a0a722b */ /* 0x000fe20000000004 */
[----:B------:R-:W-:Y:S01]  /*21a0*/  IMAD.MOV.U32 R6, RZ, RZ, R0 ;  /* 0x000000ffff067224 */ /* 0x000fe200078e0000 */
[----:B------:R-:W-:Y:S01]  /*21b0*/  DSETP.NEU.AND P0, PT, |R4|, +INF , PT ;  /* 0x7ff000000400742a */ /* 0x000fe20003f0d200 */
[----:B------:R-:W-:-:S07]  /*21c0*/  IMAD.MOV.U32 R7, RZ, RZ, 0x0 ;  /* 0x00000000ff077424 */ /* 0x000fce00078e00ff */
[----:B------:R-:W-:Y:S02]  /*21d0*/  FSEL R4, R4, R10, !P0 ;  /* 0x0000000a04047208 */ /* 0x000fe40004000000 */
[----:B------:R-:W-:Y:S01]  /*21e0*/  FSEL R5, R5, R11, !P0 ;  /* 0x0000000b05057208 */ /* 0x000fe20004000000 */
[----:B------:R-:W-:Y:S06]  /*21f0*/  RET.REL.NODEC R6 `(_Z12spongeKernelPfiii) ;  /* 0xffffffdc06807950 */ /* 0x000fec0003c3ffff */
.L_x_20:
        /* <DEDUP_REMOVED lines=16> */
.L_x_61:


//--------------------- .text._Z8onewayBCPfS_S_S_S_S_ii --------------------------
	.section	.text._Z8onewayBCPfS_S_S_S_S_ii,"ax",@progbits
	.align	128
        .global         _Z8onewayBCPfS_S_S_S_S_ii
        .type           _Z8onewayBCPfS_S_S_S_S_ii,@function
        .size           _Z8onewayBCPfS_S_S_S_S_ii,(.L_x_65 - _Z8onewayBCPfS_S_S_S_S_ii)
        .other          _Z8onewayBCPfS_S_S_S_S_ii,@"STO_CUDA_ENTRY STV_DEFAULT"
_Z8onewayBCPfS_S_S_S_S_ii:
.text._Z8onewayBCPfS_S_S_S_S_ii:
[----:B------:R-:W-:Y:S01]  /*0000*/  LDC R1, c[0x0][0x37c] ;  /* 0x0000df00ff017b82 */ /* 0x000fe20000000800 */
[----:B------:R-:W0:Y:S07]  /*0010*/  S2R R11, SR_TID.X ;  /* 0x00000000000b7919 */ /* 0x000e2e0000002100 */
[----:B------:R-:W0:Y:S01]  /*0020*/  LDC R0, c[0x0][0x360] ;  /* 0x0000d800ff007b82 */ /* 0x000e220000000800 */
[----:B------:R-:W1:Y:S07]  /*0030*/  S2R R24, SR_TID.Y ;  /* 0x0000000000187919 */ /* 0x000e6e0000002200 */
[----:B------:R-:W0:Y:S08]  /*0040*/  S2UR UR4, SR_CTAID.X ;  /* 0x00000000000479c3 */ /* 0x000e300000002500 */
[----:B------:R-:W1:Y:S08]  /*0050*/  S2UR UR5, SR_CTAID.Y ;  /* 0x00000000000579c3 */ /* 0x000e700000002600 */
[----:B------:R-:W1:Y:S08]  /*0060*/  LDC R3, c[0x0][0x364] ;  /* 0x0000d900ff037b82 */ /* 0x000e700000000800 */
[----:B------:R-:W2:Y:S01]  /*0070*/  LDC R13, c[0x0][0x3b0] ;  /* 0x0000ec00ff0d7b82 */ /* 0x000ea20000000800 */
[----:B0-----:R-:W-:-:S02]  /*0080*/  IMAD R11, R0, UR4, R11 ;  /* 0x00000004000b7c24 */ /* 0x001fc4000f8e020b */
[----:B-1----:R-:W-:-:S05]  /*0090*/  IMAD R24, R3, UR5, R24 ;  /* 0x0000000503187c24 */ /* 0x002fca000f8e0218 */
[----:B------:R-:W-:-:S04]  /*00a0*/  VIMNMX R0, PT, PT, R11, R24, !PT ;  /* 0x000000180b007248 */ /* 0x000fc80007fe0100 */
[----:B--2---:R-:W-:-:S13]  /*00b0*/  ISETP.GE.AND P0, PT, R0, R13, PT ;  /* 0x0000000d0000720c */ /* 0x004fda0003f06270 */
[----:B------:R-:W-:Y:S05]  /*00c0*/  @P0 EXIT ;  /* 0x000000000000094d */ /* 0x000fea0003800000 */
[----:B------:R-:W0:Y:S01]  /*00d0*/  LDCU UR4, c[0x0][0x3b4] ;  /* 0x00007680ff0477ac */ /* 0x000e220008000800 */
[----:B------:R-:W1:Y:S01]  /*00e0*/  LDC.64 R6, c[0x0][0x388] ;  /* 0x0000e200ff067b82 */ /* 0x000e620000000a00 */
[CC--:B------:R-:W-:Y:S01]  /*00f0*/  IMAD R23, R24.reuse, R13.reuse, R13 ;  /* 0x0000000d18177224 */ /* 0x0c0fe200078e020d */
[----:B------:R-:W-:Y:S01]  /*0100*/  IADD3 R22, PT, PT, -R13, RZ, RZ ;  /* 0x000000ff0d167210 */ /* 0x000fe20007ffe1ff */
[----:B------:R-:W2:Y:S01]  /*0110*/  LDCU UR8, c[0x0][0x390] ;  /* 0x00007200ff0877ac */ /* 0x000ea20008000800 */
[----:B------:R-:W-:Y:S02]  /*0120*/  IMAD R11, R24, R13, R11 ;  /* 0x0000000d180b7224 */ /* 0x000fe400078e020b */
[----:B------:R-:W-:Y:S01]  /*0130*/  LEA R25, R22, R23, 0x1 ;  /* 0x0000001716197211 */ /* 0x000fe200078e08ff */
[----:B------:R-:W3:Y:S01]  /*0140*/  LDCU UR9, c[0x0][0x398] ;  /* 0x00007300ff0977ac */ /* 0x000ee20008000800 */
[----:B------:R-:W4:Y:S01]  /*0150*/  LDC.64 R8, c[0x0][0x380] ;  /* 0x0000e000ff087b82 */ /* 0x000f220000000a00 */
[----:B------:R-:W1:Y:S07]  /*0160*/  LDCU.64 UR6, c[0x0][0x358] ;  /* 0x00006b00ff0677ac */ /* 0x000e6e0008000a00 */
[----:B------:R-:W4:Y:S01]  /*0170*/  LDC R15, c[0x0][0x394] ;  /* 0x0000e500ff0f7b82 */ /* 0x000f220000000800 */
[----:B0-----:R-:W-:-:S02]  /*0180*/  UIADD3 UR5, UPT, UPT, UR4, -0x5, URZ ;  /* 0xfffffffb04057890 */ /* 0x001fc4000fffe0ff */
[----:B------:R-:W-:Y:S01]  /*0190*/  UIADD3 UR4, UPT, UPT, UR4, -0x3, URZ ;  /* 0xfffffffd04047890 */ /* 0x000fe2000fffe0ff */
[----:B--2---:R-:W-:-:S03]  /*01a0*/  MOV R14, UR8 ;  /* 0x00000008000e7c02 */ /* 0x004fc60008000f00 */
[C---:B------:R-:W-:Y:S01]  /*01b0*/  ISETP.NE.AND P1, PT, R24.reuse, UR5, PT ;  /* 0x0000000518007c0c */ /* 0x040fe2000bf25270 */
[----:B------:R-:W0:Y:S01]  /*01c0*/  LDC R21, c[0x0][0x39c] ;  /* 0x0000e700ff157b82 */ /* 0x000e220000000800 */
[----:B------:R-:W-:Y:S01]  /*01d0*/  ISETP.NE.AND P0, PT, R24, UR4, PT ;  /* 0x0000000418007c0c */ /* 0x000fe2000bf05270 */
[----:B-1----:R-:W-:Y:S01]  /*01e0*/  IMAD.WIDE R6, R11, 0x4, R6 ;  /* 0x000000040b067825 */ /* 0x002fe200078e0206 */
[----:B---3--:R-:W-:-:S05]  /*01f0*/  MOV R20, UR9 ;  /* 0x0000000900147c02 */ /* 0x008fca0008000f00 */
[----:B------:R-:W1:Y:S01]  /*0200*/  LDC R0, c[0x0][0x3b4] ;  /* 0x0000ed00ff007b82 */ /* 0x000e620000000800 */
[----:B----4-:R-:W-:-:S07]  /*0210*/  IMAD.WIDE R8, R11, 0x4, R8 ;  /* 0x000000040b087825 */ /* 0x010fce00078e0208 */
[----:B------:R-:W2:Y:S08]  /*0220*/  LDC.64 R2, c[0x0][0x380] ;  /* 0x0000e000ff027b82 */ /* 0x000eb00000000a00 */
[----:B------:R-:W3:Y:S02]  /*0230*/  LDC.64 R4, c[0x0][0x388] ;  /* 0x0000e200ff047b82 */ /* 0x000ee40000000a00 */
.L_x_27:
[----:B------:R-:W-:Y:S01]  /*0240*/  ISETP.NE.AND P2, PT, R24, 0x4, PT ;  /* 0x000000041800780c */ /* 0x000fe20003f45270 */
[----:B--2-4-:R-:W-:-:S04]  /*0250*/  IMAD.WIDE.U32 R10, R23, 0x4, R2 ;  /* 0x00000004170a7825 */ /* 0x014fc800078e0002 */
[----:B---3--:R-:W-:-:S08]  /*0260*/  IMAD.WIDE.U32 R12, R23, 0x4, R4 ;  /* 0x00000004170c7825 */ /* 0x008fd000078e0004 */
[----:B------:R-:W2:Y:S04]  /*0270*/  @!P2 LDG.E R17, desc[UR6][R6.64] ;  /* 0x000000060611a981 */ /* 0x000ea8000c1e1900 */
[----:B------:R-:W2:Y:S04]  /*0280*/  @!P2 LDG.E R18, desc[UR6][R10.64] ;  /* 0x000000060a12a981 */ /* 0x000ea8000c1e1900 */
[----:B------:R-:W3:Y:S04]  /*0290*/  @!P2 LDG.E R19, desc[UR6][R14.64] ;  /* 0x000000060e13a981 */ /* 0x000ee8000c1e1900 */
[----:B------:R-:W3:Y:S01]  /*02a0*/  @!P2 LDG.E R16, desc[UR6][R12.64] ;  /* 0x000000060c10a981 */ /* 0x000ee2000c1e1900 */
[----:B--2---:R-:W-:-:S04]  /*02b0*/  @!P2 FADD R17, R17, -R18 ;  /* 0x800000121111a221 */ /* 0x004fc80000000000 */
[----:B01-3--:R-:W-:Y:S01]  /*02c0*/  @!P2 FFMA R27, R17, R19, R16 ;  /* 0x00000013111ba223 */ /* 0x00bfe20000000010 */
[----:B------:R-:W-:-:S04]  /*02d0*/  IMAD.WIDE R16, R25, 0x4, R2 ;  /* 0x0000000419107825 */ /* 0x000fc800078e0202 */
[----:B------:R2:W-:Y:S04]  /*02e0*/  @!P2 STG.E desc[UR6][R8.64], R27 ;  /* 0x0000001b0800a986 */ /* 0x0005e8000c101906 */
[----:B------:R-:W3:Y:S04]  /*02f0*/  @!P1 LDG.E R26, desc[UR6][R6.64] ;  /* 0x00000006061a9981 */ /* 0x000ee8000c1e1900 */
[----:B------:R-:W3:Y:S04]  /*0300*/  @!P1 LDG.E R19, desc[UR6][R16.64] ;  /* 0x0000000610139981 */ /* 0x000ee8000c1e1900 */
[----:B0-----:R-:W4:Y:S01]  /*0310*/  @!P1 LDG.E R28, desc[UR6][R20.64] ;  /* 0x00000006141c9981 */ /* 0x001f22000c1e1900 */
[----:B---3--:R-:W-:Y:S01]  /*0320*/  @!P1 FADD R26, R26, -R19 ;  /* 0x800000131a1a9221 */ /* 0x008fe20000000000 */
[----:B------:R-:W-:-:S05]  /*0330*/  IMAD.WIDE R18, R25, 0x4, R4 ;  /* 0x0000000419127825 */ /* 0x000fca00078e0204 */
[----:B------:R-:W4:Y:S01]  /*0340*/  @!P1 LDG.E R29, desc[UR6][R18.64] ;  /* 0x00000006121d9981 */ /* 0x000f22000c1e1900 */
[----:B------:R-:W-:Y:S01]  /*0350*/  ISETP.NE.AND P2, PT, R24, 0x3, PT ;  /* 0x000000031800780c */ /* 0x000fe20003f45270 */
[----:B----4-:R-:W-:-:S05]  /*0360*/  @!P1 FFMA R29, R26, R28, R29 ;  /* 0x0000001c1a1d9223 */ /* 0x010fca000000001d */
[----:B------:R0:W-:Y:S07]  /*0370*/  @!P1 STG.E desc[UR6][R8.64], R29 ;  /* 0x0000001d08009986 */ /* 0x0001ee000c101906 */
[----:B------:R-:W3:Y:S04]  /*0380*/  @!P2 LDG.E R26, desc[UR6][R6.64] ;  /* 0x00000006061aa981 */ /* 0x000ee8000c1e1900 */
[----:B--2---:R-:W3:Y:S04]  /*0390*/  @!P2 LDG.E R27, desc[UR6][R10.64] ;  /* 0x000000060a1ba981 */ /* 0x004ee8000c1e1900 */
[----:B------:R-:W2:Y:S01]  /*03a0*/  @!P2 LDG.E R28, desc[UR6][R14.64] ;  /* 0x000000060e1ca981 */ /* 0x000ea2000c1e1900 */
[----:B---3--:R-:W-:-:S03]  /*03b0*/  @!P2 FADD R27, R26, -R27 ;  /* 0x8000001b1a1ba221 */ /* 0x008fc60000000000 */
[----:B------:R-:W2:Y:S02]  /*03c0*/  @!P2 LDG.E R26, desc[UR6][R12.64] ;  /* 0x000000060c1aa981 */ /* 0x000ea4000c1e1900 */
[----:B--2---:R-:W-:Y:S01]  /*03d0*/  @!P2 FFMA R27, R27, R28, R26 ;  /* 0x0000001c1b1ba223 */ /* 0x004fe2000000001a */
[----:B-1----:R-:W-:-:S04]  /*03e0*/  IADD3 R26, PT, PT, R0, -0x4, RZ ;  /* 0xfffffffc001a7810 */ /* 0x002fc80007ffe0ff */
[----:B------:R-:W-:Y:S01]  /*03f0*/  ISETP.NE.AND P3, PT, R24, R26, PT ;  /* 0x0000001a1800720c */ /* 0x000fe20003f65270 */
[----:B------:R1:W-:-:S12]  /*0400*/  @!P2 STG.E desc[UR6][R8.64], R27 ;  /* 0x0000001b0800a986 */ /* 0x0003d8000c101906 */
[----:B------:R-:W2:Y:S04]  /*0410*/  @!P3 LDG.E R26, desc[UR6][R6.64] ;  /* 0x00000006061ab981 */ /* 0x000ea8000c1e1900 */
[----:B0-----:R-:W2:Y:S04]  /*0420*/  @!P3 LDG.E R29, desc[UR6][R16.64] ;  /* 0x00000006101db981 */ /* 0x001ea8000c1e1900 */
[----:B------:R-:W3:Y:S01]  /*0430*/  @!P3 LDG.E R28, desc[UR6][R20.64] ;  /* 0x00000006141cb981 */ /* 0x000ee2000c1e1900 */
[----:B--2---:R-:W-:-:S03]  /*0440*/  @!P3 FADD R29, R26, -R29 ;  /* 0x8000001d1a1db221 */ /* 0x004fc60000000000 */
[----:B------:R-:W3:Y:S01]  /*0450*/  @!P3 LDG.E R26, desc[UR6][R18.64] ;  /* 0x00000006121ab981 */ /* 0x000ee2000c1e1900 */
[----:B------:R-:W-:Y:S01]  /*0460*/  ISETP.NE.AND P4, PT, R24, 0x2, PT ;  /* 0x000000021800780c */ /* 0x000fe20003f85270 */
[----:B------:R-:W-:Y:S01]  /*0470*/  BSSY.RECONVERGENT B0, `(.L_x_21) ;  /* 0x000000e000007945 */ /* 0x000fe20003800200 */
[----:B------:R-:W-:Y:S02]  /*0480*/  IADD3 R22, PT, PT, R22, 0x1, RZ ;  /* 0x0000000116167810 */ /* 0x000fe40007ffe0ff */
[----:B------:R-:W-:Y:S02]  /*0490*/  ISETP.NE.AND P5, PT, R24, 0x1, PT ;  /* 0x000000011800780c */ /* 0x000fe40003fa5270 */
[----:B------:R-:W-:Y:S01]  /*04a0*/  ISETP.NE.AND P2, PT, R22, RZ, PT ;  /* 0x000000ff1600720c */ /* 0x000fe20003f45270 */
[----:B---3--:R-:W-:-:S05]  /*04b0*/  @!P3 FFMA R29, R29, R28, R26 ;  /* 0x0000001c1d1db223 */ /* 0x008fca000000001a */
[----:B------:R1:W-:Y:S01]  /*04c0*/  @!P3 STG.E desc[UR6][R8.64], R29 ;  /* 0x0000001d0800b986 */ /* 0x0003e2000c101906 */
[----:B------:R-:W-:Y:S06]  /*04d0*/  @P4 BRA `(.L_x_22) ;  /* 0x00000000001c4947 */ /* 0x000fec0003800000 */
[----:B------:R-:W2:Y:S04]  /*04e0*/  LDG.E R26, desc[UR6][R6.64] ;  /* 0x00000006061a7981 */ /* 0x000ea8000c1e1900 */
[----:B-1----:R-:W2:Y:S04]  /*04f0*/  LDG.E R27, desc[UR6][R10.64] ;  /* 0x000000060a1b7981 */ /* 0x002ea8000c1e1900 */
[----:B------:R-:W3:Y:S01]  /*0500*/  LDG.E R28, desc[UR6][R14.64] ;  /* 0x000000060e1c7981 */ /* 0x000ee2000c1e1900 */
[----:B--2---:R-:W-:-:S03]  /*0510*/  FADD R27, R26, -R27 ;  /* 0x8000001b1a1b7221 */ /* 0x004fc60000000000 */
[----:B------:R-:W3:Y:S02]  /*0520*/  LDG.E R26, desc[UR6][R12.64] ;  /* 0x000000060c1a7981 */ /* 0x000ee4000c1e1900 */
[----:B---3--:R-:W-:-:S05]  /*0530*/  FFMA R27, R27, R28, R26 ;  /* 0x0000001c1b1b7223 */ /* 0x008fca000000001a */
[----:B------:R0:W-:Y:S02]  /*0540*/  STG.E desc[UR6][R8.64], R27 ;  /* 0x0000001b08007986 */ /* 0x0001e4000c101906 */
.L_x_22:
[----:B------:R-:W-:Y:S05]  /*0550*/  BSYNC.RECONVERGENT B0 ;  /* 0x0000000000007941 */ /* 0x000fea0003800200 */
.L_x_21:
[----:B------:R-:W-:Y:S04]  /*0560*/  BSSY.RECONVERGENT B0, `(.L_x_23) ;  /* 0x0000009000007945 */ /* 0x000fe80003800200 */
[----:B------:R-:W-:Y:S05]  /*0570*/  @P0 BRA `(.L_x_24) ;  /* 0x00000000001c0947 */ /* 0x000fea0003800000 */
[----:B------:R-:W2:Y:S04]  /*0580*/  LDG.E R26, desc[UR6][R6.64] ;  /* 0x00000006061a7981 */ /* 0x000ea8000c1e1900 */
[----:B01----:R-:W2:Y:S04]  /*0590*/  LDG.E R27, desc[UR6][R16.64] ;  /* 0x00000006101b7981 */ /* 0x003ea8000c1e1900 */
[----:B------:R-:W3:Y:S01]  /*05a0*/  LDG.E R28, desc[UR6][R20.64] ;  /* 0x00000006141c7981 */ /* 0x000ee2000c1e1900 */
[----:B--2---:R-:W-:-:S03]  /*05b0*/  FADD R27, R26, -R27 ;  /* 0x8000001b1a1b7221 */ /* 0x004fc60000000000 */
[----:B------:R-:W3:Y:S02]  /*05c0*/  LDG.E R26, desc[UR6][R18.64] ;  /* 0x00000006121a7981 */ /* 0x000ee4000c1e1900 */
[----:B---3--:R-:W-:-:S05]  /*05d0*/  FFMA R27, R27, R28, R26 ;  /* 0x0000001c1b1b7223 */ /* 0x008fca000000001a */
[----:B------:R2:W-:Y:S02]  /*05e0*/  STG.E desc[UR6][R8.64], R27 ;  /* 0x0000001b08007986 */ /* 0x0005e4000c101906 */
.L_x_24:
[----:B------:R-:W-:Y:S05]  /*05f0*/  BSYNC.RECONVERGENT B0 ;  /* 0x0000000000007941 */ /* 0x000fea0003800200 */
.L_x_23:
[----:B------:R-:W-:Y:S04]  /*0600*/  BSSY.RECONVERGENT B0, `(.L_x_25) ;  /* 0x0000009000007945 */ /* 0x000fe80003800200 */
[----:B------:R-:W-:Y:S05]  /*0610*/  @P5 BRA `(.L_x_26) ;  /* 0x00000000001c5947 */ /* 0x000fea0003800000 */
[----:B------:R-:W0:Y:S04]  /*0620*/  LDG.E R11, desc[UR6][R10.64] ;  /* 0x000000060a0b7981 */ /* 0x000e28000c1e1900 */
[----:B------:R-:W0:Y:S04]  /*0630*/  LDG.E R26, desc[UR6][R6.64] ;  /* 0x00000006061a7981 */ /* 0x000e28000c1e1900 */
[----:B------:R-:W3:Y:S04]  /*0640*/  LDG.E R12, desc[UR6][R12.64] ;  /* 0x000000060c0c7981 */ /* 0x000ee8000c1e1900 */
[----:B------:R-:W3:Y:S01]  /*0650*/  LDG.E R28, desc[UR6][R14.64] ;  /* 0x000000060e1c7981 */ /* 0x000ee2000c1e1900 */
[----:B012---:R-:W-:-:S04]  /*0660*/  FADD R27, R26, -R11 ;  /* 0x8000000b1a1b7221 */ /* 0x007fc80000000000 */
[----:B---3--:R-:W-:-:S05]  /*0670*/  FFMA R27, R27, R28, R12 ;  /* 0x0000001c1b1b7223 */ /* 0x008fca000000000c */
[----:B------:R3:W-:Y:S02]  /*0680*/  STG.E desc[UR6][R8.64], R27 ;  /* 0x0000001b08007986 */ /* 0x0007e4000c101906 */
.L_x_26:
[----:B------:R-:W-:Y:S05]  /*0690*/  BSYNC.RECONVERGENT B0 ;  /* 0x0000000000007941 */ /* 0x000fea0003800200 */
.L_x_25:
[----:B------:R-:W-:-:S04]  /*06a0*/  IADD3 R11, PT, PT, R0, -0x2, RZ ;  /* 0xfffffffe000b7810 */ /* 0x000fc80007ffe0ff */
[----:B------:R-:W-:-:S13]  /*06b0*/  ISETP.NE.AND P3, PT, R24, R11, PT ;  /* 0x0000000b1800720c */ /* 0x000fda0003f65270 */
[----:B------:R-:W4:Y:S04]  /*06c0*/  @!P3 LDG.E R17, desc[UR6][R16.64] ;  /* 0x000000061011b981 */ /* 0x000f28000c1e1900 */
[----:B------:R-:W4:Y:S04]  /*06d0*/  @!P3 LDG.E R10, desc[UR6][R6.64] ;  /* 0x00000006060ab981 */ /* 0x000f28000c1e1900 */
[----:B------:R-:W5:Y:S04]  /*06e0*/  @!P3 LDG.E R18, desc[UR6][R18.64] ;  /* 0x000000061212b981 */ /* 0x000f68000c1e1900 */
[----:B------:R-:W5:Y:S01]  /*06f0*/  @!P3 LDG.E R12, desc[UR6][R20.64] ;  /* 0x00000006140cb981 */ /* 0x000f62000c1e1900 */
[----:B------:R-:W-:Y:S01]  /*0700*/  IADD3 R14, P4, PT, R14, 0x4, RZ ;  /* 0x000000040e0e7810 */ /* 0x000fe20007f9e0ff */
[----:B------:R-:W-:Y:S01]  /*0710*/  VIADD R23, R23, 0x1 ;  /* 0x0000000117177836 */ /* 0x000fe20000000000 */
[----:B------:R-:W-:-:S02]  /*0720*/  IADD3 R25, PT, PT, R25, 0x1, RZ ;  /* 0x0000000119197810 */ /* 0x000fc40007ffe0ff */
[----:B------:R-:W-:Y:S01]  /*0730*/  IADD3.X R15, PT, PT, RZ, R15, RZ, P4, !PT ;  /* 0x0000000fff0f7210 */ /* 0x000fe200027fe4ff */
[----:B----4-:R-:W-:-:S04]  /*0740*/  @!P3 FADD R11, R10, -R17 ;  /* 0x800000110a0bb221 */ /* 0x010fc80000000000 */
[----:B-----5:R-:W-:-:S05]  /*0750*/  @!P3 FFMA R11, R11, R12, R18 ;  /* 0x0000000c0b0bb223 */ /* 0x020fca0000000012 */
[----:B------:R4:W-:Y:S01]  /*0760*/  @!P3 STG.E desc[UR6][R8.64], R11 ;  /* 0x0000000b0800b986 */ /* 0x0009e2000c101906 */
[----:B------:R-:W-:-:S04]  /*0770*/  IADD3 R20, P3, PT, R20, 0x4, RZ ;  /* 0x0000000414147810 */ /* 0x000fc80007f7e0ff */
[----:B------:R-:W-:Y:S01]  /*0780*/  IADD3.X R21, PT, PT, RZ, R21, RZ, P3, !PT ;  /* 0x00000015ff157210 */ /* 0x000fe20001ffe4ff */
[----:B------:R-:W-:Y:S08]  /*0790*/  @P2 BRA `(.L_x_27) ;  /* 0xfffffff800a82947 */ /* 0x000ff0000383ffff */
[----:B------:R-:W-:-:S13]  /*07a0*/  ISETP.GE.AND P0, PT, R0, 0x1, PT ;  /* 0x000000010000780c */ /* 0x000fda0003f06270 */
[----:B------:R-:W-:Y:S05]  /*07b0*/  @!P0 EXIT ;  /* 0x000000000000894d */ /* 0x000fea0003800000 */
[----:B----4-:R-:W4:Y:S01]  /*07c0*/  LDC R11, c[0x0][0x3a4] ;  /* 0x0000e900ff0b7b82 */ /* 0x010f220000000800 */
[----:B------:R-:W5:Y:S01]  /*07d0*/  LDCU UR4, c[0x0][0x3a0] ;  /* 0x00007400ff0477ac */ /* 0x000f620008000800 */
[----:B------:R-:W-:Y:S01]  /*07e0*/  IADD3 R0, PT, PT, -R0, RZ, RZ ;  /* 0x000000ff00007210 */ /* 0x000fe20007ffe1ff */
[----:B------:R-:W0:Y:S05]  /*07f0*/  LDCU UR5, c[0x0][0x3b0] ;  /* 0x00007600ff0577ac */ /* 0x000e2a0008000800 */
[----:B------:R-:W1:Y:S01]  /*0800*/  LDC R14, c[0x0][0x3b0] ;  /* 0x0000ec00ff0e7b82 */ /* 0x000e620000000800 */
[----:B------:R-:W2:Y:S07]  /*0810*/  LDCU UR8, c[0x0][0x3b0] ;  /* 0x00007600ff0877ac */ /* 0x000eae0008000800 */
[----:B------:R-:W1:Y:S01]  /*0820*/  LDC.64 R2, c[0x0][0x380] ;  /* 0x0000e000ff027b82 */ /* 0x000e620000000a00 */
[----:B-----5:R-:W-:-:S02]  /*0830*/  MOV R10, UR4 ;  /* 0x00000004000a7c02 */ /* 0x020fc40008000f00 */
[----:B0-----:R-:W-:-:S05]  /*0840*/  MOV R15, UR5 ;  /* 0x00000005000f7c02 */ /* 0x001fca0008000f00 */
[----:B------:R-:W0:Y:S01]  /*0850*/  LDC.64 R4, c[0x0][0x388] ;  /* 0x0000e200ff047b82 */ /* 0x000e220000000a00 */
[----:B--2---:R-:W-:-:S11]  /*0860*/  UISETP.GT.AND UP0, UPT, UR8, 0x2, UPT ;  /* 0x000000020800788c */ /* 0x004fd6000bf04270 */
.L_x_31:
[----:B------:R-:W-:Y:S01]  /*0870*/  IADD3 R17, PT, PT, R15, 0x1, RZ ;  /* 0x000000010f117810 */ /* 0x000fe20007ffe0ff */
[----:B------:R-:W-:-:S04]  /*0880*/  VIADD R0, R0, 0x1 ;  /* 0x0000000100007836 */ /* 0x000fc80000000000 */
[----:B0-----:R-:W-:Y:S01]  /*0890*/  IMAD.WIDE R12, R17, 0x4, R4 ;  /* 0x00000004110c7825 */ /* 0x001fe200078e0204 */
[----:B------:R-:W-:-:S03]  /*08a0*/  ISETP.NE.AND P1, PT, R0, RZ, PT ;  /* 0x000000ff0000720c */ /* 0x000fc60003f25270 */
[----:B-1----:R-:W-:Y:S01]  /*08b0*/  IMAD.WIDE R16, R17, 0x4, R2 ;  /* 0x0000000411107825 */ /* 0x002fe200078e0202 */
[----:B--2---:R-:W-:Y:S09]  /*08c0*/  BRA.U UP0, `(.L_x_28) ;  /* 0x0000000100587547 */ /* 0x004ff2000b800000 */
[----:B------:R-:W-:-:S04]  /*08d0*/  MOV R19, 0xffffffff ;  /* 0xffffffff00137802 */ /* 0x000fc80000000f00 */
[----:B------:R-:W-:-:S04]  /*08e0*/  VIADDMNMX.U32 R18, R14, R19, 0x2, PT ;  /* 0x000000020e127446 */ /* 0x000fc80003800013 */
[----:B------:R-:W-:-:S04]  /*08f0*/  SHF.L.U32 R20, R18, 0x2, RZ ;  /* 0x0000000212147819 */ /* 0x000fc800000006ff */
[----:B------:R-:W0:Y:S02]  /*0900*/  LDC R18, c[0x2][R20] ;  /* 0x0080000014127b82 */ /* 0x000e240000000800 */
[----:B0-----:R-:W-:-:S04]  /*0910*/  SHF.R.S32.HI R19, RZ, 0x1f, R18 ;  /* 0x0000001fff137819 */ /* 0x001fc80000011412 */
.L_x_56:
[----:B------:R-:W-:Y:S05]  /*0920*/  BRX R18 -0x930                                                          (*"BRANCH_TARGETS .L_x_57,.L_x_58,.L_x_29"*) ;  /* 0xfffffff412b47949 */ /* 0x000fea000383ffff */
.L_x_58:
[----:B------:R-:W2:Y:S04]  /*0930*/  LDG.E R17, desc[UR6][R16.64] ;  /* 0x0000000610117981 */ /* 0x000ea8000c1e1900 */
[----:B------:R-:W2:Y:S04]  /*0940*/  LDG.E R18, desc[UR6][R6.64] ;  /* 0x0000000606127981 */ /* 0x000ea8000c1e1900 */
[----:B------:R-:W5:Y:S04]  /*0950*/  LDG.E R12, desc[UR6][R12.64] ;  /* 0x000000060c0c7981 */ /* 0x000f68000c1e1900 */
[----:B----4-:R-:W5:Y:S01]  /*0960*/  LDG.E R20, desc[UR6][R10.64] ;  /* 0x000000060a147981 */ /* 0x010f62000c1e1900 */
[----:B--2---:R-:W-:-:S04]  /*0970*/  FADD R19, R18, -R17 ;  /* 0x8000001112137221 */ /* 0x004fc80000000000 */
[----:B-----5:R-:W-:-:S05]  /*0980*/  FFMA R19, R19, R20, R12 ;  /* 0x0000001413137223 */ /* 0x020fca000000000c */
[----:B------:R2:W-:Y:S01]  /*0990*/  STG.E desc[UR6][R8.64], R19 ;  /* 0x0000001308007986 */ /* 0x0005e2000c101906 */
[----:B------:R-:W-:Y:S05]  /*09a0*/  BRA `(.L_x_29) ;  /* 0x00000000006c7947 */ /* 0x000fea0003800000 */
.L_x_57:
        /* <DEDUP_REMOVED lines=8> */
.L_x_28:
[----:B------:R-:W-:-:S13]  /*0a30*/  ISETP.NE.AND P0, PT, R14, 0x3, PT ;  /* 0x000000030e00780c */ /* 0x000fda0003f05270 */
[----:B------:R-:W-:Y:S05]  /*0a40*/  @!P0 BRA `(.L_x_30) ;  /* 0x0000000000288947 */ /* 0x000fea0003800000 */
[----:B------:R-:W-:-:S13]  /*0a50*/  ISETP.NE.AND P0, PT, R14, 0x4, PT ;  /* 0x000000040e00780c */ /* 0x000fda0003f05270 */
[----:B------:R-:W-:Y:S05]  /*0a60*/  @P0 BRA `(.L_x_29) ;  /* 0x00000000003c0947 */ /* 0x000fea0003800000 */
        /* <DEDUP_REMOVED lines=8> */
.L_x_30:
[----:B------:R-:W2:Y:S04]  /*0af0*/  LDG.E R17, desc[UR6][R16.64] ;  /* 0x0000000610117981 */ /* 0x000ea8000c1e1900 */
[----:B------:R-:W2:Y:S04]  /*0b00*/  LDG.E R18, desc[UR6][R6.64] ;  /* 0x0000000606127981 */ /* 0x000ea8000c1e1900 */
[----:B------:R-:W5:Y:S04]  /*0b10*/  LDG.E R12, desc[UR6][R12.64] ;  /* 0x000000060c0c7981 */ /* 0x000f68000c1e1900 */
[----:B----4-:R-:W5:Y:S01]  /*0b20*/  LDG.E R20, desc[UR6][R10.64] ;  /* 0x000000060a147981 */ /* 0x010f62000c1e1900 */
[----:B--2---:R-:W-:-:S04]  /*0b30*/  FADD R19, R18, -R17 ;  /* 0x8000001112137221 */ /* 0x004fc80000000000 */
[----:B-----5:R-:W-:-:S05]  /*0b40*/  FFMA R19, R19, R20, R12 ;  /* 0x0000001413137223 */ /* 0x020fca000000000c */
[----:B------:R1:W-:Y:S02]  /*0b50*/  STG.E desc[UR6][R8.64], R19 ;  /* 0x0000001308007986 */ /* 0x0003e4000c101906 */
.L_x_29:
[----:B------:R-:W-:Y:S02]  /*0b60*/  IADD3 R10, P0, PT, R10, 0x4, RZ ;  /* 0x000000040a0a7810 */ /* 0x000fe40007f1e0ff */
[----:B------:R-:W-:Y:S02]  /*0b70*/  IADD3 R15, PT, PT, R15, R14, RZ ;  /* 0x0000000e0f0f7210 */ /* 0x000fe40007ffe0ff */
[----:B----4-:R-:W-:Y:S01]  /*0b80*/  IADD3.X R11, PT, PT, RZ, R11, RZ, P0, !PT ;  /* 0x0000000bff0b7210 */ /* 0x010fe200007fe4ff */
[----:B------:R-:W-:Y:S08]  /*0b90*/  @P1 BRA `(.L_x_31) ;  /* 0xfffffffc00341947 */ /* 0x000ff0000383ffff */
[----:B------:R-:W-:Y:S05]  /*0ba0*/  EXIT ;  /* 0x000000000000794d */ /* 0x000fea0003800000 */
.L_x_32:
        /* <DEDUP_REMOVED lines=13> */
.L_x_65:


//--------------------- .text._Z8freeSurfPfiii    --------------------------
	.section	.text._Z8freeSurfPfiii,"ax",@progbits
	.align	128
        .global         _Z8freeSurfPfiii
        .type           _Z8freeSurfPfiii,@function
        .size           _Z8freeSurfPfiii,(.L_x_66 - _Z8freeSurfPfiii)
        .other          _Z8freeSurfPfiii,@"STO_CUDA_ENTRY STV_DEFAULT"
_Z8freeSurfPfiii:
.text._Z8freeSurfPfiii:
[----:B------:R-:W-:Y:S01]  /*0000*/  LDC R1, c[0x0][0x37c] ;  /* 0x0000df00ff017b82 */ /* 0x000fe20000000800 */
[----:B------:R-:W0:Y:S07]  /*0010*/  S2R R0, SR_TID.X ;  /* 0x0000000000007919 */ /* 0x000e2e0000002100 */
[----:B------:R-:W0:Y:S01]  /*0020*/  S2UR UR5, SR_CTAID.X ;  /* 0x00000000000579c3 */ /* 0x000e220000002500 */
[----:B------:R-:W1:Y:S01]  /*0030*/  LDCU UR4, c[0x0][0x390] ;  /* 0x00007200ff0477ac */ /* 0x000e620008000800 */
[----:B------:R-:W2:Y:S01]  /*0040*/  S2R R5, SR_TID.Y ;  /* 0x0000000000057919 */ /* 0x000ea20000002200 */
[----:B------:R-:W1:Y:S05]  /*0050*/  LDCU.64 UR8, c[0x0][0x388] ;  /* 0x00007100ff0877ac */ /* 0x000e6a0008000a00 */
[----:B------:R-:W0:Y:S08]  /*0060*/  LDC R3, c[0x0][0x360] ;  /* 0x0000d800ff037b82 */ /* 0x000e300000000800 */
[----:B------:R-:W2:Y:S01]  /*0070*/  S2UR UR6, SR_CTAID.Y ;  /* 0x00000000000679c3 */ /* 0x000ea20000002600 */
[----:B-1----:R-:W-:-:S07]  /*0080*/  UIADD3 UR4, UPT, UPT, UR8, -UR4, URZ ;  /* 0x8000000408047290 */ /* 0x002fce000fffe0ff */
[----:B------:R-:W2:Y:S01]  /*0090*/  LDC R2, c[0x0][0x364] ;  /* 0x0000d900ff027b82 */ /* 0x000ea20000000800 */
[----:B0-----:R-:W-:-:S05]  /*00a0*/  IMAD R0, R3, UR5, R0 ;  /* 0x0000000503007c24 */ /* 0x001fca000f8e0200 */
[----:B------:R-:W-:Y:S01]  /*00b0*/  ISETP.GT.AND P0, PT, R0, UR4, PT ;  /* 0x0000000400007c0c */ /* 0x000fe2000bf04270 */
[----:B--2---:R-:W-:-:S05]  /*00c0*/  IMAD R5, R2, UR6, R5 ;  /* 0x0000000602057c24 */ /* 0x004fca000f8e0205 */
[----:B------:R-:W-:-:S13]  /*00d0*/  ISETP.GE.OR P0, PT, R5, UR9, !P0 ;  /* 0x0000000905007c0c */ /* 0x000fda000c706670 */
[----:B------:R-:W-:Y:S05]  /*00e0*/  @P0 EXIT ;  /* 0x000000000000094d */ /* 0x000fea0003800000 */
[----:B------:R-:W0:Y:S01]  /*00f0*/  LDC.64 R2, c[0x0][0x380] ;  /* 0x0000e000ff027b82 */ /* 0x000e220000000a00 */
[----:B------:R-:W1:Y:S01]  /*0100*/  LDCU.64 UR4, c[0x0][0x358] ;  /* 0x00006b00ff0477ac */ /* 0x000e620008000a00 */
[----:B------:R-:W-:-:S04]  /*0110*/  IMAD R5, R5, UR8, R0 ;  /* 0x0000000805057c24 */ /* 0x000fc8000f8e0200 */
[----:B0-----:R-:W-:-:S05]  /*0120*/  IMAD.WIDE R2, R5, 0x4, R2 ;  /* 0x0000000405027825 */ /* 0x001fca00078e0202 */
[----:B-1----:R-:W-:Y:S01]  /*0130*/  STG.E desc[UR4][R2.64], RZ ;  /* 0x000000ff02007986 */ /* 0x002fe2000c101904 */
[----:B------:R-:W-:Y:S05]  /*0140*/  EXIT ;  /* 0x000000000000794d */ /* 0x000fea0003800000 */
.L_x_33:
        /* <DEDUP_REMOVED lines=11> */
.L_x_66:


//--------------------- .text._Z18lint3d_extract_gpuPfiiiiiS_PiS0_S0_S_S_S_S_S_S_S_S_ --------------------------
	.section	.text._Z18lint3d_extract_gpuPfiiiiiS_PiS0_S0_S_S_S_S_S_S_S_S_,"ax",@progbits
	.align	128
        .global         _Z18lint3d_extract_gpuPfiiiiiS_PiS0_S0_S_S_S_S_S_S_S_S_
        .type           _Z18lint3d_extract_gpuPfiiiiiS_PiS0_S0_S_S_S_S_S_S_S_S_,@function
        .size           _Z18lint3d_extract_gpuPfiiiiiS_PiS0_S0_S_S_S_S_S_S_S_S_,(.L_x_67 - _Z18lint3d_extract_gpuPfiiiiiS_PiS0_S0_S_S_S_S_S_S_S_S_)
        .other          _Z18lint3d_extract_gpuPfiiiiiS_PiS0_S0_S_S_S_S_S_S_S_S_,@"STO_CUDA_ENTRY STV_DEFAULT"
_Z18lint3d_extract_gpuPfiiiiiS_PiS0_S0_S_S_S_S_S_S_S_S_:
.text._Z18lint3d_extract_gpuPfiiiiiS_PiS0_S0_S_S_S_S_S_S_S_S_:
        /* <DEDUP_REMOVED lines=9> */
[----:B------:R-:W1:Y:S01]  /*0090*/  LDCU.64 UR4, c[0x0][0x358] ;  /* 0x00006b00ff0477ac */ /* 0x000e620008000a00 */
[----:B------:R-:W2:Y:S06]  /*00a0*/  LDCU UR7, c[0x0][0x398] ;  /* 0x00007300ff0777ac */ /* 0x000eac0008000800 */
[----:B------:R-:W3:Y:S08]  /*00b0*/  LDC.64 R4, c[0x0][0x3b8] ;  /* 0x0000ee00ff047b82 */ /* 0x000ef00000000a00 */
[----:B------:R-:W4:Y:S01]  /*00c0*/  LDC.64 R8, c[0x0][0x3a8] ;  /* 0x0000ea00ff087b82 */ /* 0x000f220000000a00 */
[----:B0-----:R-:W-:-:S07]  /*00d0*/  IMAD.WIDE R2, R23, 0x4, R2 ;  /* 0x0000000417027825 */ /* 0x001fce00078e0202 */
[----:B------:R-:W2:Y:S01]  /*00e0*/  LDC R27, c[0x0][0x390] ;  /* 0x0000e400ff1b7b82 */ /* 0x000ea20000000800 */
[----:B-1----:R-:W5:Y:S01]  /*00f0*/  LDG.E R2, desc[UR4][R2.64] ;  /* 0x0000000402027981 */ /* 0x002f62000c1e1900 */
[----:B---3--:R-:W-:-:S06]  /*0100*/  IMAD.WIDE R4, R23, 0x4, R4 ;  /* 0x0000000417047825 */ /* 0x008fcc00078e0204 */
[----:B------:R-:W0:Y:S01]  /*0110*/  LDC.64 R18, c[0x0][0x3a0] ;  /* 0x0000e800ff127b82 */ /* 0x000e220000000a00 */
[----:B------:R-:W5:Y:S01]  /*0120*/  LDG.E R5, desc[UR4][R4.64] ;  /* 0x0000000404057981 */ /* 0x000f62000c1e1900 */
[----:B----4-:R-:W-:-:S06]  /*0130*/  IMAD.WIDE R8, R23, 0x4, R8 ;  /* 0x0000000417087825 */ /* 0x010fcc00078e0208 */
[----:B------:R-:W1:Y:S01]  /*0140*/  LDC.64 R6, c[0x0][0x3c8] ;  /* 0x0000f200ff067b82 */ /* 0x000e620000000a00 */
[----:B------:R-:W3:Y:S07]  /*0150*/  LDG.E R8, desc[UR4][R8.64] ;  /* 0x0000000408087981 */ /* 0x000eee000c1e1900 */
[----:B------:R-:W4:Y:S08]  /*0160*/  LDC.64 R10, c[0x0][0x3c0] ;  /* 0x0000f000ff0a7b82 */ /* 0x000f300000000a00 */
[----:B------:R-:W2:Y:S08]  /*0170*/  LDC.64 R12, c[0x0][0x3d0] ;  /* 0x0000f400ff0c7b82 */ /* 0x000eb00000000a00 */
[----:B------:R-:W0:Y:S01]  /*0180*/  LDC.64 R14, c[0x0][0x3d8] ;  /* 0x0000f600ff0e7b82 */ /* 0x000e220000000a00 */
[----:B-1----:R-:W-:-:S06]  /*0190*/  IMAD.WIDE R24, R23, 0x4, R6 ;  /* 0x0000000417187825 */ /* 0x002fcc00078e0206 */
[----:B------:R-:W3:Y:S01]  /*01a0*/  LDG.E R25, desc[UR4][R24.64] ;  /* 0x0000000418197981 */ /* 0x000ee2000c1e1900 */
[----:B------:R-:W1:Y:S01]  /*01b0*/  LDC.64 R6, c[0x0][0x3f0] ;  /* 0x0000fc00ff067b82 */ /* 0x000e620000000a00 */
[----:B----4-:R-:W-:-:S07]  /*01c0*/  IMAD.WIDE R28, R23, 0x4, R10 ;  /* 0x00000004171c7825 */ /* 0x010fce00078e020a */
[----:B------:R-:W4:Y:S01]  /*01d0*/  LDC.64 R10, c[0x0][0x3f8] ;  /* 0x0000fe00ff0a7b82 */ /* 0x000f220000000a00 */
[----:B--2---:R-:W-:-:S04]  /*01e0*/  IMAD.WIDE R12, R23, 0x4, R12 ;  /* 0x00000004170c7825 */ /* 0x004fc800078e020c */
[----:B------:R-:W-:Y:S02]  /*01f0*/  IMAD R17, R27, UR7, RZ ;  /* 0x000000071b117c24 */ /* 0x000fe4000f8e02ff */
[----:B------:R-:W2:Y:S01]  /*0200*/  LDG.E R13, desc[UR4][R12.64] ;  /* 0x000000040c0d7981 */ /* 0x000ea2000c1e1900 */
[----:B0-----:R-:W-:-:S06]  /*0210*/  IMAD.WIDE R14, R23, 0x4, R14 ;  /* 0x00000004170e7825 */ /* 0x001fcc00078e020e */
[----:B------:R-:W2:Y:S01]  /*0220*/  LDG.E R15, desc[UR4][R14.64] ;  /* 0x000000040e0f7981 */ /* 0x000ea2000c1e1900 */
[----:B-1----:R-:W-:-:S06]  /*0230*/  IMAD.WIDE R6, R23, 0x4, R6 ;  /* 0x0000000417067825 */ /* 0x002fcc00078e0206 */
[----:B------:R-:W2:Y:S01]  /*0240*/  LDG.E R7, desc[UR4][R6.64] ;  /* 0x0000000406077981 */ /* 0x000ea2000c1e1900 */
[----:B----4-:R-:W-:-:S06]  /*0250*/  IMAD.WIDE R10, R23, 0x4, R10 ;  /* 0x00000004170a7825 */ /* 0x010fcc00078e020a */
[----:B------:R-:W4:Y:S01]  /*0260*/  LDG.E R11, desc[UR4][R10.64] ;  /* 0x000000040a0b7981 */ /* 0x000f22000c1e1900 */
[----:B-----5:R-:W-:Y:S02]  /*0270*/  IMAD R0, R2, UR7, R5 ;  /* 0x0000000702007c24 */ /* 0x020fe4000f8e0205 */
[----:B------:R-:W0:Y:S02]  /*0280*/  LDC.64 R4, c[0x0][0x3e0] ;  /* 0x0000f800ff047b82 */ /* 0x000e240000000a00 */
[----:B---3--:R-:W-:Y:S02]  /*0290*/  IMAD R3, R0, R27, R8 ;  /* 0x0000001b00037224 */ /* 0x008fe400078e0208 */
[----:B------:R-:W3:Y:S02]  /*02a0*/  LDG.E R0, desc[UR4][R28.64] ;  /* 0x000000041c007981 */ /* 0x000ee4000c1e1900 */
[----:B------:R-:W-:Y:S02]  /*02b0*/  IMAD.WIDE R18, R3, 0x4, R18 ;  /* 0x0000000403127825 */ /* 0x000fe400078e0212 */
[----:B------:R-:W1:Y:S03]  /*02c0*/  LDC.64 R2, c[0x0][0x3e8] ;  /* 0x0000fa00ff027b82 */ /* 0x000e660000000a00 */
[----:B------:R-:W3:Y:S01]  /*02d0*/  LDG.E R21, desc[UR4][R18.64] ;  /* 0x0000000412157981 */ /* 0x000ee2000c1e1900 */
[----:B------:R-:W-:-:S03]  /*02e0*/  IMAD.WIDE R8, R27, 0x4, R18 ;  /* 0x000000041b087825 */ /* 0x000fc600078e0212 */
[----:B------:R5:W2:Y:S04]  /*02f0*/  LDG.E R22, desc[UR4][R18.64+0x4] ;  /* 0x0000040412167981 */ /* 0x000aa8000c1e1900 */
[----:B------:R-:W4:Y:S01]  /*0300*/  LDG.E R20, desc[UR4][R8.64] ;  /* 0x0000000408147981 */ /* 0x000f22000c1e1900 */
[----:B------:R-:W-:-:S03]  /*0310*/  IMAD.WIDE R16, R17, 0x4, R18 ;  /* 0x0000000411107825 */ /* 0x000fc600078e0212 */
[----:B------:R1:W2:Y:S01]  /*0320*/  LDG.E R24, desc[UR4][R8.64+0x4] ;  /* 0x0000040408187981 */ /* 0x0002a2000c1e1900 */
[----:B0-----:R-:W-:Y:S01]  /*0330*/  IMAD.WIDE R4, R23, 0x4, R4 ;  /* 0x0000000417047825 */ /* 0x001fe200078e0204 */
[----:B-----5:R-:W0:Y:S02]  /*0340*/  LDC R18, c[0x0][0x388] ;  /* 0x0000e200ff127b82 */ /* 0x020e240000000800 */
[----:B------:R-:W5:Y:S01]  /*0350*/  LDG.E R29, desc[UR4][R16.64] ;  /* 0x00000004101d7981 */ /* 0x000f62000c1e1900 */
[----:B------:R-:W-:-:S03]  /*0360*/  IMAD.WIDE R26, R27, 0x4, R16 ;  /* 0x000000041b1a7825 */ /* 0x000fc600078e0210 */
[----:B------:R-:W5:Y:S01]  /*0370*/  LDG.E R4, desc[UR4][R4.64] ;  /* 0x0000000404047981 */ /* 0x000f62000c1e1900 */
[----:B-1----:R-:W-:Y:S01]  /*0380*/  IMAD.WIDE R2, R23, 0x4, R2 ;  /* 0x0000000417027825 */ /* 0x002fe200078e0202 */
[----:B------:R-:W1:Y:S02]  /*0390*/  LDC.64 R8, c[0x0][0x380] ;  /* 0x0000e000ff087b82 */ /* 0x000e640000000a00 */
[----:B------:R-:W5:Y:S04]  /*03a0*/  LDG.E R19, desc[UR4][R26.64] ;  /* 0x000000041a137981 */ /* 0x000f68000c1e1900 */
[----:B------:R-:W5:Y:S04]  /*03b0*/  LDG.E R2, desc[UR4][R2.64] ;  /* 0x0000000402027981 */ /* 0x000f68000c1e1900 */
[----:B------:R-:W5:Y:S04]  /*03c0*/  LDG.E R12, desc[UR4][R16.64+0x4] ;  /* 0x00000404100c7981 */ /* 0x000f68000c1e1900 */
[----:B------:R-:W5:Y:S01]  /*03d0*/  LDG.E R14, desc[UR4][R26.64+0x4] ;  /* 0x000004041a0e7981 */ /* 0x000f62000c1e1900 */
[----:B0-----:R-:W-:-:S04]  /*03e0*/  IMAD R23, R18, UR6, R23 ;  /* 0x0000000612177c24 */ /* 0x001fc8000f8e0217 */
[----:B-1----:R-:W-:-:S04]  /*03f0*/  IMAD.WIDE R8, R23, 0x4, R8 ;  /* 0x0000000417087825 */ /* 0x002fc800078e0208 */
[----:B----4-:R-:W-:-:S04]  /*0400*/  FMUL R20, R20, R25 ;  /* 0x0000001914147220 */ /* 0x010fc80000400000 */
[----:B---3--:R-:W-:-:S04]  /*0410*/  FFMA R21, R21, R0, R20 ;  /* 0x0000000015157223 */ /* 0x008fc80000000014 */
[----:B--2---:R-:W-:-:S04]  /*0420*/  FFMA R13, R22, R13, R21 ;  /* 0x0000000d160d7223 */ /* 0x004fc80000000015 */
[----:B------:R-:W-:-:S04]  /*0430*/  FFMA R24, R24, R15, R13 ;  /* 0x0000000f18187223 */ /* 0x000fc8000000000d */
[----:B-----5:R-:W-:-:S04]  /*0440*/  FFMA R4, R29, R4, R24 ;  /* 0x000000041d047223 */ /* 0x020fc80000000018 */
[----:B------:R-:W-:-:S04]  /*0450*/  FFMA R19, R19, R2, R4 ;  /* 0x0000000213137223 */ /* 0x000fc80000000004 */
[----:B------:R-:W-:-:S04]  /*0460*/  FFMA R7, R12, R7, R19 ;  /* 0x000000070c077223 */ /* 0x000fc80000000013 */
[----:B------:R-:W-:-:S05]  /*0470*/  FFMA R7, R14, R11, R7 ;  /* 0x0000000b0e077223 */ /* 0x000fca0000000007 */
[----:B------:R-:W-:Y:S01]  /*0480*/  STG.E desc[UR4][R8.64], R7 ;  /* 0x0000000708007986 */ /* 0x000fe2000c101904 */
[----:B------:R-:W-:Y:S05]  /*0490*/  EXIT ;  /* 0x000000000000794d */ /* 0x000fea0003800000 */
.L_x_34:
        /* <DEDUP_REMOVED lines=14> */
.L_x_67:


//--------------------- .text._Z5shiftPfS_S_ii    --------------------------
	.section	.text._Z5shiftPfS_S_ii,"ax",@progbits
	.align	128
        .global         _Z5shiftPfS_S_ii
        .type           _Z5shiftPfS_S_ii,@function
        .size           _Z5shiftPfS_S_ii,(.L_x_68 - _Z5shiftPfS_S_ii)
        .other          _Z5shiftPfS_S_ii,@"STO_CUDA_ENTRY STV_DEFAULT"
_Z5shiftPfS_S_ii:
.text._Z5shiftPfS_S_ii:
        /* <DEDUP_REMOVED lines=13> */
[----:B------:R-:W0:Y:S01]  /*00d0*/  LDC.64 R2, c[0x0][0x388] ;  /* 0x0000e200ff027b82 */ /* 0x000e220000000a00 */
[----:B------:R-:W1:Y:S01]  /*00e0*/  LDCU.64 UR4, c[0x0][0x358] ;  /* 0x00006b00ff0477ac */ /* 0x000e620008000a00 */
[----:B------:R-:W-:-:S06]  /*00f0*/  IMAD R9, R5, UR6, R0 ;  /* 0x0000000605097c24 */ /* 0x000fcc000f8e0200 */
[----:B------:R-:W2:Y:S08]  /*0100*/  LDC.64 R4, c[0x0][0x390] ;  /* 0x0000e400ff047b82 */ /* 0x000eb00000000a00 */
[----:B------:R-:W3:Y:S01]  /*0110*/  LDC.64 R6, c[0x0][0x380] ;  /* 0x0000e000ff067b82 */ /* 0x000ee20000000a00 */
[----:B0-----:R-:W-:-:S05]  /*0120*/  IMAD.WIDE R2, R9, 0x4, R2 ;  /* 0x0000000409027825 */ /* 0x001fca00078e0202 */
[----:B-1----:R-:W4:Y:S01]  /*0130*/  LDG.E R11, desc[UR4][R2.64] ;  /* 0x00000004020b7981 */ /* 0x002f22000c1e1900 */
[----:B--2---:R-:W-:-:S04]  /*0140*/  IMAD.WIDE R4, R9, 0x4, R4 ;  /* 0x0000000409047825 */ /* 0x004fc800078e0204 */
[----:B---3--:R-:W-:Y:S01]  /*0150*/  IMAD.WIDE R6, R9, 0x4, R6 ;  /* 0x0000000409067825 */ /* 0x008fe200078e0206 */
[----:B----4-:R-:W-:Y:S05]  /*0160*/  STG.E desc[UR4][R4.64], R11 ;  /* 0x0000000b04007986 */ /* 0x010fea000c101904 */
[----:B------:R-:W2:Y:S04]  /*0170*/  LDG.E R7, desc[UR4][R6.64] ;  /* 0x0000000406077981 */ /* 0x000ea8000c1e1900 */
[----:B--2---:R-:W-:Y:S01]  /*0180*/  STG.E desc[UR4][R2.64], R7 ;  /* 0x0000000702007986 */ /* 0x004fe2000c101904 */
[----:B------:R-:W-:Y:S05]  /*0190*/  EXIT ;  /* 0x000000000000794d */ /* 0x000fea0003800000 */
.L_x_35:
        /* <DEDUP_REMOVED lines=14> */
.L_x_68:


//--------------------- .text._Z5solvePfS_S_S_fffii --------------------------
	.section	.text._Z5solvePfS_S_S_fffii,"ax",@progbits
	.align	128
        .global         _Z5solvePfS_S_S_fffii
        .type           _Z5solvePfS_S_S_fffii,@function
        .size           _Z5solvePfS_S_S_fffii,(.L_x_62 - _Z5solvePfS_S_S_fffii)
        .other          _Z5solvePfS_S_S_fffii,@"STO_CUDA_ENTRY STV_DEFAULT"
_Z5solvePfS_S_S_fffii:
.text._Z5solvePfS_S_S_fffii:
[----:B------:R-:W-:Y:S01]  /*0000*/  LDC R1, c[0x0][0x37c] ;  /* 0x0000df00ff017b82 */ /* 0x000fe20000000800 */
[----:B------:R-:W0:Y:S07]  /*0010*/  S2R R8, SR_TID.Y ;  /* 0x0000000000087919 */ /* 0x000e2e0000002200 */
[----:B------:R-:W1:Y:S01]  /*0020*/  LDC R0, c[0x0][0x360] ;  /* 0x0000d800ff007b82 */ /* 0x000e620000000800 */
[----:B------:R-:W2:Y:S01]  /*0030*/  LDCU UR4, c[0x0][0x3b0] ;  /* 0x00007600ff0477ac */ /* 0x000ea20008000800 */
[----:B------:R-:W1:Y:S01]  /*0040*/  S2R R7, SR_TID.X ;  /* 0x0000000000077919 */ /* 0x000e620000002100 */
[----:B------:R-:W3:Y:S05]  /*0050*/  LDCU UR8, c[0x0][0x3ac] ;  /* 0x00007580ff0877ac */ /* 0x000eea0008000800 */
[----:B------:R-:W0:Y:S08]  /*0060*/  S2UR UR6, SR_CTAID.Y ;  /* 0x00000000000679c3 */ /* 0x000e300000002600 */
[----:B------:R-:W0:Y:S08]  /*0070*/  LDC R3, c[0x0][0x364] ;  /* 0x0000d900ff037b82 */ /* 0x000e300000000800 */
[----:B------:R-:W1:Y:S01]  /*0080*/  S2UR UR5, SR_CTAID.X ;  /* 0x00000000000579c3 */ /* 0x000e620000002500 */
[----:B0-----:R-:W-:-:S05]  /*0090*/  IMAD R8, R3, UR6, R8 ;  /* 0x0000000603087c24 */ /* 0x001fca000f8e0208 */
[----:B--2---:R-:W-:Y:S01]  /*00a0*/  ISETP.GE.AND P0, PT, R8, UR4, PT ;  /* 0x0000000408007c0c */ /* 0x004fe2000bf06270 */
[----:B-1----:R-:W-:-:S05]  /*00b0*/  IMAD R7, R0, UR5, R7 ;  /* 0x0000000500077c24 */ /* 0x002fca000f8e0207 */
[----:B---3--:R-:W-:-:S13]  /*00c0*/  ISETP.GE.OR P0, PT, R7, UR8, P0 ;  /* 0x0000000807007c0c */ /* 0x008fda0008706670 */
[----:B------:R-:W-:Y:S05]  /*00d0*/  @P0 EXIT ;  /* 0x000000000000094d */ /* 0x000fea0003800000 */
[----:B------:R-:W-:Y:S01]  /*00e0*/  UIADD3 UR5, UPT, UPT, UR8, -0x4, URZ ;  /* 0xfffffffc08057890 */ /* 0x000fe2000fffe0ff */
[----:B------:R-:W-:Y:S01]  /*00f0*/  BSSY.RECONVERGENT B0, `(.L_x_36) ;  /* 0x0000048000007945 */ /* 0x000fe20003800200 */
[----:B------:R-:W-:Y:S01]  /*0100*/  UIADD3 UR4, UPT, UPT, UR4, -0x4, URZ ;  /* 0xfffffffc04047890 */ /* 0x000fe2000fffe0ff */
[----:B------:R-:W0:Y:S03]  /*0110*/  LDCU.64 UR6, c[0x0][0x358] ;  /* 0x00006b00ff0677ac */ /* 0x000e260008000a00 */
[C---:B------:R-:W-:Y:S02]  /*0120*/  ISETP.GE.AND P0, PT, R7.reuse, UR5, PT ;  /* 0x0000000507007c0c */ /* 0x040fe4000bf06270 */
[----:B------:R-:W-:Y:S02]  /*0130*/  ISETP.LT.AND P1, PT, R8, UR4, PT ;  /* 0x0000000408007c0c */ /* 0x000fe4000bf21270 */
[----:B------:R-:W-:-:S04]  /*0140*/  ISETP.GT.AND P0, PT, R7, 0x3, !P0 ;  /* 0x000000030700780c */ /* 0x000fc80004704270 */
[C---:B------:R-:W-:Y:S01]  /*0150*/  ISETP.GT.U32.AND P0, PT, R8.reuse, 0x3, P0 ;  /* 0x000000030800780c */ /* 0x040fe20000704070 */
[----:B------:R-:W-:-:S04]  /*0160*/  IMAD R8, R8, UR8, RZ ;  /* 0x0000000808087c24 */ /* 0x000fc8000f8e02ff */
[----:B------:R-:W-:-:S08]  /*0170*/  IMAD.IADD R2, R7, 0x1, R8 ;  /* 0x0000000107027824 */ /* 0x000fd000078e0208 */
[----:B0-----:R-:W-:Y:S05]  /*0180*/  @P0 BRA P1, `(.L_x_37) ;  /* 0x0000000000140947 */ /* 0x001fea0000800000 */
[----:B------:R-:W0:Y:S02]  /*0190*/  LDC.64 R6, c[0x0][0x388] ;  /* 0x0000e200ff067b82 */ /* 0x000e240000000a00 */
[----:B0-----:R-:W-:-:S06]  /*01a0*/  IMAD.WIDE R6, R2, 0x4, R6 ;  /* 0x0000000402067825 */ /* 0x001fcc00078e0206 */
[----:B------:R0:W5:Y:S01]  /*01b0*/  LDG.E R6, desc[UR6][R6.64] ;  /* 0x0000000606067981 */ /* 0x000162000c1e1900 */
[----:B------:R-:W-:Y:S01]  /*01c0*/  IMAD.MOV.U32 R0, RZ, RZ, RZ ;  /* 0x000000ffff007224 */ /* 0x000fe200078e00ff */
[----:B------:R-:W-:Y:S06]  /*01d0*/  BRA `(.L_x_38) ;  /* 0x0000000000e47947 */ /* 0x000fec0003800000 */
.L_x_37:
[----:B------:R-:W0:Y:S01]  /*01e0*/  LDC.64 R4, c[0x0][0x388] ;  /* 0x0000e200ff047b82 */ /* 0x000e220000000a00 */
[----:B------:R-:W1:Y:S01]  /*01f0*/  LDCU.64 UR4, c[0x0][0x388] ;  /* 0x00007100ff0477ac */ /* 0x000e620008000a00 */
[----:B------:R-:W-:-:S04]  /*0200*/  IADD3 R0, P0, PT, R7, R8, RZ ;  /* 0x0000000807007210 */ /* 0x000fc80007f1e0ff */
[----:B------:R-:W-:Y:S02]  /*0210*/  LEA.HI.X.SX32 R3, R8, RZ, 0x1, P0 ;  /* 0x000000ff08037211 */ /* 0x000fe400000f0eff */
[----:B------:R-:W2:Y:S01]  /*0220*/  LDC R13, c[0x0][0x3a0] ;  /* 0x0000e800ff0d7b82 */ /* 0x000ea20000000800 */
[----:B-1----:R-:W-:-:S04]  /*0230*/  LEA R10, P0, R0, UR4, 0x2 ;  /* 0x00000004000a7c11 */ /* 0x002fc8000f8010ff */
[----:B------:R-:W-:Y:S01]  /*0240*/  LEA.HI.X R11, R0, UR5, R3, 0x2, P0 ;  /* 0x00000005000b7c11 */ /* 0x000fe200080f1403 */
[----:B0-----:R-:W-:-:S04]  /*0250*/  IMAD.WIDE R4, R2, 0x4, R4 ;  /* 0x0000000402047825 */ /* 0x001fc800078e0204 */
[----:B------:R-:W3:Y:S04]  /*0260*/  LDG.E R0, desc[UR6][R10.64+0x4] ;  /* 0x000004060a007981 */ /* 0x000ee8000c1e1900 */
[----:B------:R-:W4:Y:S04]  /*0270*/  LDG.E R6, desc[UR6][R4.64] ;  /* 0x0000000604067981 */ /* 0x000f28000c1e1900 */
[----:B------:R-:W5:Y:S01]  /*0280*/  LDG.E R3, desc[UR6][R10.64+-0x4] ;  /* 0xfffffc060a037981 */ /* 0x000f62000c1e1900 */
[----:B--2---:R-:W-:-:S04]  /*0290*/  FMUL R13, R13, R13 ;  /* 0x0000000d0d0d7220 */ /* 0x004fc80000400000 */
[----:B------:R-:W0:Y:S01]  /*02a0*/  MUFU.RCP R12, R13 ;  /* 0x0000000d000c7308 */ /* 0x000e220000001000 */
[----:B------:R-:W-:Y:S01]  /*02b0*/  BSSY.RECONVERGENT B1, `(.L_x_39) ;  /* 0x000000f000017945 */ /* 0x000fe20003800200 */
[----:B0-----:R-:W-:-:S04]  /*02c0*/  FFMA R15, -R13, R12, 1 ;  /* 0x3f8000000d0f7423 */ /* 0x001fc8000000010c */
[----:B------:R-:W-:Y:S01]  /*02d0*/  FFMA R15, R12, R15, R12 ;  /* 0x0000000f0c0f7223 */ /* 0x000fe2000000000c */
[----:B----4-:R-:W-:-:S04]  /*02e0*/  FADD R9, R6, R6 ;  /* 0x0000000606097221 */ /* 0x010fc80000000000 */
[----:B---3--:R-:W-:-:S04]  /*02f0*/  FADD R0, R0, -R9 ;  /* 0x8000000900007221 */ /* 0x008fc80000000000 */
[----:B-----5:R-:W-:-:S04]  /*0300*/  FADD R0, R0, R3 ;  /* 0x0000000300007221 */ /* 0x020fc80000000000 */
[----:B------:R-:W0:Y:S01]  /*0310*/  FCHK P0, R0, R13 ;  /* 0x0000000d00007302 */ /* 0x000e220000000000 */
[----:B------:R-:W-:-:S04]  /*0320*/  FFMA R12, R0, R15, RZ ;  /* 0x0000000f000c7223 */ /* 0x000fc800000000ff */
[----:B------:R-:W-:-:S04]  /*0330*/  FFMA R10, -R13, R12, R0 ;  /* 0x0000000c0d0a7223 */ /* 0x000fc80000000100 */
[----:B------:R-:W-:Y:S01]  /*0340*/  FFMA R10, R15, R10, R12 ;  /* 0x0000000a0f0a7223 */ /* 0x000fe2000000000c */
[----:B0-----:R-:W-:Y:S06]  /*0350*/  @!P0 BRA `(.L_x_40) ;  /* 0x0000000000108947 */ /* 0x001fec0003800000 */
[----:B------:R-:W-:Y:S01]  /*0360*/  IMAD.MOV.U32 R3, RZ, RZ, R13 ;  /* 0x000000ffff037224 */ /* 0x000fe200078e000d */
[----:B------:R-:W-:-:S07]  /*0370*/  MOV R12, 0x390 ;  /* 0x00000390000c7802 */ /* 0x000fce0000000f00 */
[----:B------:R-:W-:Y:S05]  /*0380*/  CALL.REL.NOINC `($__internal_1_$__cuda_sm3x_div_rn_noftz_f32_slowpath) ;  /* 0x0000000000c07944 */ /* 0x000fea0003c00000 */
[----:B------:R-:W-:-:S07]  /*0390*/  MOV R10, R0 ;  /* 0x00000000000a7202 */ /* 0x000fce0000000f00 */
.L_x_40:
[----:B------:R-:W-:Y:S05]  /*03a0*/  BSYNC.RECONVERGENT B1 ;  /* 0x0000000000017941 */ /* 0x000fea0003800200 */
.L_x_39:
[----:B------:R-:W0:Y:S08]  /*03b0*/  LDC R11, c[0x0][0x3ac] ;  /* 0x0000eb00ff0b7b82 */ /* 0x000e300000000800 */
[----:B------:R-:W1:Y:S01]  /*03c0*/  LDC.64 R12, c[0x0][0x388] ;  /* 0x0000e200ff0c7b82 */ /* 0x000e620000000a00 */
[--C-:B0-----:R-:W-:Y:S02]  /*03d0*/  IMAD.IADD R8, R8, 0x1, R11.reuse ;  /* 0x0000000108087824 */ /* 0x101fe400078e020b */
[----:B------:R-:W-:-:S02]  /*03e0*/  IMAD.MOV R3, RZ, RZ, -R11 ;  /* 0x000000ffff037224 */ /* 0x000fc400078e0a0b */
[----:B------:R-:W-:-:S03]  /*03f0*/  IMAD.WIDE R4, R11, 0x4, R4 ;  /* 0x000000040b047825 */ /* 0x000fc600078e0204 */
[----:B------:R-:W-:Y:S02]  /*0400*/  LEA R8, R3, R8, 0x1 ;  /* 0x0000000803087211 */ /* 0x000fe400078e08ff */
[----:B------:R-:W0:Y:S01]  /*0410*/  LDC R3, c[0x0][0x3a4] ;  /* 0x0000e900ff037b82 */ /* 0x000e220000000800 */
[----:B------:R-:W2:Y:S02]  /*0420*/  LDG.E R4, desc[UR6][R4.64] ;  /* 0x0000000604047981 */ /* 0x000ea4000c1e1900 */
[----:B------:R-:W-:-:S04]  /*0430*/  IMAD.IADD R7, R7, 0x1, R8 ;  /* 0x0000000107077824 */ /* 0x000fc800078e0208 */
[----:B-1----:R-:W-:-:S06]  /*0440*/  IMAD.WIDE R12, R7, 0x4, R12 ;  /* 0x00000004070c7825 */ /* 0x002fcc00078e020c */
[----:B------:R-:W3:Y:S01]  /*0450*/  LDG.E R13, desc[UR6][R12.64] ;  /* 0x000000060c0d7981 */ /* 0x000ee2000c1e1900 */
[----:B0-----:R-:W-:-:S04]  /*0460*/  FMUL R3, R3, R3 ;  /* 0x0000000303037220 */ /* 0x001fc80000400000 */
[----:B------:R-:W0:Y:S01]  /*0470*/  MUFU.RCP R8, R3 ;  /* 0x0000000300087308 */ /* 0x000e220000001000 */
[----:B------:R-:W-:Y:S01]  /*0480*/  BSSY.RECONVERGENT B1, `(.L_x_41) ;  /* 0x000000d000017945 */ /* 0x000fe20003800200 */
[----:B0-----:R-:W-:-:S04]  /*0490*/  FFMA R7, -R3, R8, 1 ;  /* 0x3f80000003077423 */ /* 0x001fc80000000108 */
[----:B------:R-:W-:Y:S01]  /*04a0*/  FFMA R7, R8, R7, R8 ;  /* 0x0000000708077223 */ /* 0x000fe20000000008 */
[----:B--2---:R-:W-:-:S04]  /*04b0*/  FADD R0, -R9, R4 ;  /* 0x0000000409007221 */ /* 0x004fc80000000100 */
[----:B---3--:R-:W-:-:S04]  /*04c0*/  FADD R0, R0, R13 ;  /* 0x0000000d00007221 */ /* 0x008fc80000000000 */
[----:B------:R-:W0:Y:S01]  /*04d0*/  FCHK P0, R0, R3 ;  /* 0x0000000300007302 */ /* 0x000e220000000000 */
[----:B------:R-:W-:-:S04]  /*04e0*/  FFMA R8, R0, R7, RZ ;  /* 0x0000000700087223 */ /* 0x000fc800000000ff */
[----:B------:R-:W-:-:S04]  /*04f0*/  FFMA R4, -R3, R8, R0 ;  /* 0x0000000803047223 */ /* 0x000fc80000000100 */
[----:B------:R-:W-:Y:S01]  /*0500*/  FFMA R7, R7, R4, R8 ;  /* 0x0000000407077223 */ /* 0x000fe20000000008 */
[----:B0-----:R-:W-:Y:S06]  /*0510*/  @!P0 BRA `(.L_x_42) ;  /* 0x00000000000c8947 */ /* 0x001fec0003800000 */
[----:B------:R-:W-:-:S07]  /*0520*/  MOV R12, 0x540 ;  /* 0x00000540000c7802 */ /* 0x000fce0000000f00 */
[----:B------:R-:W-:Y:S05]  /*0530*/  CALL.REL.NOINC `($__internal_1_$__cuda_sm3x_div_rn_noftz_f32_slowpath) ;  /* 0x0000000000547944 */ /* 0x000fea0003c00000 */
[----:B------:R-:W-:-:S07]  /*0540*/  IMAD.MOV.U32 R7, RZ, RZ, R0 ;  /* 0x000000ffff077224 */ /* 0x000fce00078e0000 */
.L_x_42:
[----:B------:R-:W-:Y:S05]  /*0550*/  BSYNC.RECONVERGENT B1 ;  /* 0x0000000000017941 */ /* 0x000fea0003800200 */
.L_x_41:
[----:B------:R-:W-:-:S07]  /*0560*/  FADD R0, R7, R10 ;  /* 0x0000000a07007221 */ /* 0x000fce0000000000 */
.L_x_38:
[----:B------:R-:W-:Y:S05]  /*0570*/  BSYNC.RECONVERGENT B0 ;  /* 0x0000000000007941 */ /* 0x000fea0003800200 */
.L_x_36:
[----:B------:R-:W1:Y:S08]  /*0580*/  LDC.64 R4, c[0x0][0x398] ;  /* 0x0000e600ff047b82 */ /* 0x000e700000000a00 */
[----:B------:R-:W2:Y:S08]  /*0590*/  LDC.64 R8, c[0x0][0x390] ;  /* 0x0000e400ff087b82 */ /* 0x000eb00000000a00 */
[----:B0-----:R-:W0:Y:S01]  /*05a0*/  LDC R7, c[0x0][0x3a8] ;  /* 0x0000ea00ff077b82 */ /* 0x001e220000000800 */
[----:B-1----:R-:W-:-:S07]  /*05b0*/  IMAD.WIDE R4, R2, 0x4, R4 ;  /* 0x0000000402047825 */ /* 0x002fce00078e0204 */
[----:B------:R-:W1:Y:S01]  /*05c0*/  LDC.64 R10, c[0x0][0x380] ;  /* 0x0000e000ff0a7b82 */ /* 0x000e620000000a00 */
[----:B------:R-:W3:Y:S01]  /*05d0*/  LDG.E R4, desc[UR6][R4.64] ;  /* 0x0000000604047981 */ /* 0x000ee2000c1e1900 */
[----:B--2---:R-:W-:-:S06]  /*05e0*/  IMAD.WIDE R8, R2, 0x4, R8 ;  /* 0x0000000402087825 */ /* 0x004fcc00078e0208 */
[----:B------:R-:W2:Y:S01]  /*05f0*/  LDG.E R9, desc[UR6][R8.64] ;  /* 0x0000000608097981 */ /* 0x000ea2000c1e1900 */
[----:B---3--:R-:W-:-:S04]  /*0600*/  FMUL R3, R4, R4 ;  /* 0x0000000404037220 */ /* 0x008fc80000400000 */
[----:B------:R-:W-:Y:S01]  /*0610*/  FMUL R3, R3, R0 ;  /* 0x0000000003037220 */ /* 0x000fe20000400000 */
[----:B0-----:R-:W-:-:S04]  /*0620*/  FMUL R0, R7, R7 ;  /* 0x0000000707007220 */ /* 0x001fc80000400000 */
[----:B------:R-:W-:-:S04]  /*0630*/  FMUL R3, R0, R3 ;  /* 0x0000000300037220 */ /* 0x000fc80000400000 */
[----:B-----5:R-:W-:Y:S01]  /*0640*/  FFMA R6, R6, 2, R3 ;  /* 0x4000000006067823 */ /* 0x020fe20000000003 */
[----:B-1----:R-:W-:-:S04]  /*0650*/  IMAD.WIDE R2, R2, 0x4, R10 ;  /* 0x0000000402027825 */ /* 0x002fc800078e020a */
[----:B--2---:R-:W-:-:S05]  /*0660*/  FADD R5, R6, -R9 ;  /* 0x8000000906057221 */ /* 0x004fca0000000000 */
[----:B------:R-:W-:Y:S01]  /*0670*/  STG.E desc[UR6][R2.64], R5 ;  /* 0x0000000502007986 */ /* 0x000fe2000c101906 */
[----:B------:R-:W-:Y:S05]  /*0680*/  EXIT ;  /* 0x000000000000794d */ /* 0x000fea0003800000 */
        .weak           $__internal_1_$__cuda_sm3x_div_rn_noftz_f32_slowpath
        .type           $__internal_1_$__cuda_sm3x_div_rn_noftz_f32_slowpath,@function
        .size           $__internal_1_$__cuda_sm3x_div_rn_noftz_f32_slowpath,(.L_x_62 - $__internal_1_$__cuda_sm3x_div_rn_noftz_f32_slowpath)
$__internal_1_$__cuda_sm3x_div_rn_noftz_f32_slowpath:
[----:B------:R-:W-:Y:S01]  /*0690*/  SHF.R.U32.HI R13, RZ, 0x17, R3 ;  /* 0x00000017ff0d7819 */ /* 0x000fe20000011603 */
[----:B------:R-:W-:Y:S01]  /*06a0*/  BSSY.RECONVERGENT B2, `(.L_x_43) ;  /* 0x0000062000027945 */ /* 0x000fe20003800200 */
[----:B------:R-:W-:Y:S02]  /*06b0*/  SHF.R.U32.HI R11, RZ, 0x17, R0 ;  /* 0x00000017ff0b7819 */ /* 0x000fe40000011600 */
[----:B------:R-:W-:Y:S02]  /*06c0*/  LOP3.LUT R13, R13, 0xff, RZ, 0xc0, !PT ;  /* 0x000000ff0d0d7812 */ /* 0x000fe400078ec0ff */
[----:B------:R-:W-:Y:S02]  /*06d0*/  LOP3.LUT R16, R11, 0xff, RZ, 0xc0, !PT ;  /* 0x000000ff0b107812 */ /* 0x000fe400078ec0ff */
[----:B------:R-:W-:-:S03]  /*06e0*/  IADD3 R15, PT, PT, R13, -0x1, RZ ;  /* 0xffffffff0d0f7810 */ /* 0x000fc60007ffe0ff */
[----:B------:R-:W-:Y:S01]  /*06f0*/  VIADD R14, R16, 0xffffffff ;  /* 0xffffffff100e7836 */ /* 0x000fe20000000000 */
[----:B------:R-:W-:-:S04]  /*0700*/  ISETP.GT.U32.AND P0, PT, R15, 0xfd, PT ;  /* 0x000000fd0f00780c */ /* 0x000fc80003f04070 */
[----:B------:R-:W-:-:S13]  /*0710*/  ISETP.GT.U32.OR P0, PT, R14, 0xfd, P0 ;  /* 0x000000fd0e00780c */ /* 0x000fda0000704470 */
[----:B------:R-:W-:Y:S01]  /*0720*/  @!P0 IMAD.MOV.U32 R11, RZ, RZ, RZ ;  /* 0x000000ffff0b8224 */ /* 0x000fe200078e00ff */
[----:B------:R-:W-:Y:S06]  /*0730*/  @!P0 BRA `(.L_x_44) ;  /* 0x00000000005c8947 */ /* 0x000fec0003800000 */
[----:B------:R-:W-:Y:S02]  /*0740*/  FSETP.GTU.FTZ.AND P0, PT, |R0|, +INF , PT ;  /* 0x7f8000000000780b */ /* 0x000fe40003f1c200 */
[----:B------:R-:W-:-:S04]  /*0750*/  FSETP.GTU.FTZ.AND P1, PT, |R3|, +INF , PT ;  /* 0x7f8000000300780b */ /* 0x000fc80003f3c200 */
[----:B------:R-:W-:-:S13]  /*0760*/  PLOP3.LUT P0, PT, P0, P1, PT, 0xf8, 0x8f ;  /* 0x00000000008f781c */ /* 0x000fda0000703f70 */
[----:B------:R-:W-:Y:S05]  /*0770*/  @P0 BRA `(.L_x_45) ;  /* 0x00000004004c0947 */ /* 0x000fea0003800000 */
[----:B------:R-:W-:-:S13]  /*0780*/  LOP3.LUT P0, RZ, R3, 0x7fffffff, R0, 0xc8, !PT ;  /* 0x7fffffff03ff7812 */ /* 0x000fda000780c800 */
[----:B------:R-:W-:Y:S05]  /*0790*/  @!P0 BRA `(.L_x_46) ;  /* 0x00000004003c8947 */ /* 0x000fea0003800000 */
[C---:B------:R-:W-:Y:S02]  /*07a0*/  FSETP.NEU.FTZ.AND P2, PT, |R0|.reuse, +INF , PT ;  /* 0x7f8000000000780b */ /* 0x040fe40003f5d200 */
[----:B------:R-:W-:Y:S02]  /*07b0*/  FSETP.NEU.FTZ.AND P1, PT, |R3|, +INF , PT ;  /* 0x7f8000000300780b */ /* 0x000fe40003f3d200 */
[----:B------:R-:W-:-:S11]  /*07c0*/  FSETP.NEU.FTZ.AND P0, PT, |R0|, +INF , PT ;  /* 0x7f8000000000780b */ /* 0x000fd60003f1d200 */
[----:B------:R-:W-:Y:S05]  /*07d0*/  @!P1 BRA !P2, `(.L_x_46) ;  /* 0x00000004002c9947 */ /* 0x000fea0005000000 */
[----:B------:R-:W-:-:S04]  /*07e0*/  LOP3.LUT P2, RZ, R0, 0x7fffffff, RZ, 0xc0, !PT ;  /* 0x7fffffff00ff7812 */ /* 0x000fc8000784c0ff */
[----:B------:R-:W-:-:S13]  /*07f0*/  PLOP3.LUT P1, PT, P1, P2, PT, 0x2f, 0xf2 ;  /* 0x0000000000f2781c */ /* 0x000fda0000f24577 */
[----:B------:R-:W-:Y:S05]  /*0800*/  @P1 BRA `(.L_x_47) ;  /* 0x0000000400181947 */ /* 0x000fea0003800000 */
[----:B------:R-:W-:-:S04]  /*0810*/  LOP3.LUT P1, RZ, R3, 0x7fffffff, RZ, 0xc0, !PT ;  /* 0x7fffffff03ff7812 */ /* 0x000fc8000782c0ff */
[----:B------:R-:W-:-:S13]  /*0820*/  PLOP3.LUT P0, PT, P0, P1, PT, 0x2f, 0xf2 ;  /* 0x0000000000f2781c */ /* 0x000fda0000702577 */
[----:B------:R-:W-:Y:S05]  /*0830*/  @P0 BRA `(.L_x_48) ;  /* 0x0000000400000947 */ /* 0x000fea0003800000 */
[----:B------:R-:W-:Y:S02]  /*0840*/  ISETP.GE.AND P0, PT, R14, RZ, PT ;  /* 0x000000ff0e00720c */ /* 0x000fe40003f06270 */
[----:B------:R-:W-:-:S11]  /*0850*/  ISETP.GE.AND P1, PT, R15, RZ, PT ;  /* 0x000000ff0f00720c */ /* 0x000fd60003f26270 */
[----:B------:R-:W-:Y:S01]  /*0860*/  @P0 MOV R11, RZ ;  /* 0x000000ff000b0202 */ /* 0x000fe20000000f00 */
[----:B------:R-:W-:Y:S02]  /*0870*/  @!P0 IMAD.MOV.U32 R11, RZ, RZ, -0x40 ;  /* 0xffffffc0ff0b8424 */ /* 0x000fe400078e00ff */
[----:B------:R-:W-:Y:S01]  /*0880*/  @!P0 FFMA R0, R0, 1.84467440737095516160e+19, RZ ;  /* 0x5f80000000008823 */ /* 0x000fe200000000ff */
[----:B------:R-:W-:Y:S01]  /*0890*/  @!P1 FFMA R3, R3, 1.84467440737095516160e+19, RZ ;  /* 0x5f80000003039823 */ /* 0x000fe200000000ff */
[----:B------:R-:W-:-:S07]  /*08a0*/  @!P1 VIADD R11, R11, 0x40 ;  /* 0x000000400b0b9836 */ /* 0x000fce0000000000 */
.L_x_44:
[----:B------:R-:W-:Y:S01]  /*08b0*/  LEA R14, R13, 0xc0800000, 0x17 ;  /* 0xc08000000d0e7811 */ /* 0x000fe200078eb8ff */
[----:B------:R-:W-:Y:S03]  /*08c0*/  BSSY.RECONVERGENT B3, `(.L_x_49) ;  /* 0x0000036000037945 */ /* 0x000fe60003800200 */
[----:B------:R-:W-:Y:S01]  /*08d0*/  IADD3 R14, PT, PT, -R14, R3, RZ ;  /* 0x000000030e0e7210 */ /* 0x000fe20007ffe1ff */
[----:B------:R-:W-:-:S03]  /*08e0*/  VIADD R3, R16, 0xffffff81 ;  /* 0xffffff8110037836 */ /* 0x000fc60000000000 */
[----:B------:R0:W1:Y:S01]  /*08f0*/  MUFU.RCP R15, R14 ;  /* 0x0000000e000f7308 */ /* 0x0000620000001000 */
[----:B------:R-:W-:Y:S01]  /*0900*/  FADD.FTZ R17, -R14, -RZ ;  /* 0x800000ff0e117221 */ /* 0x000fe20000010100 */
[C---:B------:R-:W-:Y:S01]  /*0910*/  IMAD R0, R3.reuse, -0x800000, R0 ;  /* 0xff80000003007824 */ /* 0x040fe200078e0200 */
[----:B0-----:R-:W-:-:S05]  /*0920*/  IADD3 R14, PT, PT, R3, 0x7f, -R13 ;  /* 0x0000007f030e7810 */ /* 0x001fca0007ffe80d */
[----:B------:R-:W-:Y:S02]  /*0930*/  IMAD.IADD R14, R14, 0x1, R11 ;  /* 0x000000010e0e7824 */ /* 0x000fe400078e020b */
[----:B-1----:R-:W-:-:S04]  /*0940*/  FFMA R16, R15, R17, 1 ;  /* 0x3f8000000f107423 */ /* 0x002fc80000000011 */
[----:B------:R-:W-:-:S04]  /*0950*/  FFMA R18, R15, R16, R15 ;  /* 0x000000100f127223 */ /* 0x000fc8000000000f */
[----:B------:R-:W-:-:S04]  /*0960*/  FFMA R15, R0, R18, RZ ;  /* 0x00000012000f7223 */ /* 0x000fc800000000ff */
[----:B------:R-:W-:-:S04]  /*0970*/  FFMA R16, R17, R15, R0 ;  /* 0x0000000f11107223 */ /* 0x000fc80000000000 */
[----:B------:R-:W-:-:S04]  /*0980*/  FFMA R15, R18, R16, R15 ;  /* 0x00000010120f7223 */ /* 0x000fc8000000000f */
[----:B------:R-:W-:-:S04]  /*0990*/  FFMA R16, R17, R15, R0 ;  /* 0x0000000f11107223 */ /* 0x000fc80000000000 */
[----:B------:R-:W-:-:S05]  /*09a0*/  FFMA R0, R18, R16, R15 ;  /* 0x0000001012007223 */ /* 0x000fca000000000f */
[----:B------:R-:W-:-:S04]  /*09b0*/  SHF.R.U32.HI R3, RZ, 0x17, R0 ;  /* 0x00000017ff037819 */ /* 0x000fc80000011600 */
[----:B------:R-:W-:-:S04]  /*09c0*/  LOP3.LUT R3, R3, 0xff, RZ, 0xc0, !PT ;  /* 0x000000ff03037812 */ /* 0x000fc800078ec0ff */
[----:B------:R-:W-:-:S05]  /*09d0*/  IADD3 R13, PT, PT, R3, R14, RZ ;  /* 0x0000000e030d7210 */ /* 0x000fca0007ffe0ff */
[----:B------:R-:W-:-:S05]  /*09e0*/  VIADD R3, R13, 0xffffffff ;  /* 0xffffffff0d037836 */ /* 0x000fca0000000000 */
[----:B------:R-:W-:-:S13]  /*09f0*/  ISETP.GE.U32.AND P0, PT, R3, 0xfe, PT ;  /* 0x000000fe0300780c */ /* 0x000fda0003f06070 */
[----:B------:R-:W-:Y:S05]  /*0a00*/  @!P0 BRA `(.L_x_50) ;  /* 0x0000000000808947 */ /* 0x000fea0003800000 */
[----:B------:R-:W-:-:S13]  /*0a10*/  ISETP.GT.AND P0, PT, R13, 0xfe, PT ;  /* 0x000000fe0d00780c */ /* 0x000fda0003f04270 */
[----:B------:R-:W-:Y:S05]  /*0a20*/  @P0 BRA `(.L_x_51) ;  /* 0x00000000006c0947 */ /* 0x000fea0003800000 */
[----:B------:R-:W-:-:S13]  /*0a30*/  ISETP.GE.AND P0, PT, R13, 0x1, PT ;  /* 0x000000010d00780c */ /* 0x000fda0003f06270 */
[----:B------:R-:W-:Y:S05]  /*0a40*/  @P0 BRA `(.L_x_52) ;  /* 0x0000000000740947 */ /* 0x000fea0003800000 */
[----:B------:R-:W-:Y:S02]  /*0a50*/  ISETP.GE.AND P0, PT, R13, -0x18, PT ;  /* 0xffffffe80d00780c */ /* 0x000fe40003f06270 */
[----:B------:R-:W-:-:S11]  /*0a60*/  LOP3.LUT R0, R0, 0x80000000, RZ, 0xc0, !PT ;  /* 0x8000000000007812 */ /* 0x000fd600078ec0ff */
[----:B------:R-:W-:Y:S05]  /*0a70*/  @!P0 BRA `(.L_x_52) ;  /* 0x0000000000688947 */ /* 0x000fea0003800000 */
[CCC-:B------:R-:W-:Y:S01]  /*0a80*/  FFMA.RZ R3, R18.reuse, R16.reuse, R15.reuse ;  /* 0x0000001012037223 */ /* 0x1c0fe2000000c00f */
[CCC-:B------:R-:W-:Y:S01]  /*0a90*/  FFMA.RM R14, R18.reuse, R16.reuse, R15.reuse ;  /* 0x00000010120e7223 */ /* 0x1c0fe2000000400f */
[C---:B------:R-:W-:Y:S02]  /*0aa0*/  ISETP.NE.AND P2, PT, R13.reuse, RZ, PT ;  /* 0x000000ff0d00720c */ /* 0x040fe40003f45270 */
[----:B------:R-:W-:Y:S02]  /*0ab0*/  ISETP.NE.AND P1, PT, R13, RZ, PT ;  /* 0x000000ff0d00720c */ /* 0x000fe40003f25270 */
[----:B------:R-:W-:Y:S01]  /*0ac0*/  LOP3.LUT R11, R3, 0x7fffff, RZ, 0xc0, !PT ;  /* 0x007fffff030b7812 */ /* 0x000fe200078ec0ff */
[----:B------:R-:W-:Y:S01]  /*0ad0*/  FFMA.RP R3, R18, R16, R15 ;  /* 0x0000001012037223 */ /* 0x000fe2000000800f */
[C---:B------:R-:W-:Y:S01]  /*0ae0*/  VIADD R16, R13.reuse, 0x20 ;  /* 0x000000200d107836 */ /* 0x040fe20000000000 */
[----:B------:R-:W-:Y:S02]  /*0af0*/  IADD3 R13, PT, PT, -R13, RZ, RZ ;  /* 0x000000ff0d0d7210 */ /* 0x000fe40007ffe1ff */
[----:B------:R-:W-:-:S02]  /*0b00*/  LOP3.LUT R11, R11, 0x800000, RZ, 0xfc, !PT ;  /* 0x008000000b0b7812 */ /* 0x000fc400078efcff */
[----:B------:R-:W-:Y:S02]  /*0b10*/  FSETP.NEU.FTZ.AND P0, PT, R3, R14, PT ;  /* 0x0000000e0300720b */ /* 0x000fe40003f1d000 */
[----:B------:R-:W-:Y:S02]  /*0b20*/  SHF.L.U32 R16, R11, R16, RZ ;  /* 0x000000100b107219 */ /* 0x000fe400000006ff */
[----:B------:R-:W-:Y:S02]  /*0b30*/  SEL R14, R13, RZ, P2 ;  /* 0x000000ff0d0e7207 */ /* 0x000fe40001000000 */
[----:B------:R-:W-:Y:S02]  /*0b40*/  ISETP.NE.AND P1, PT, R16, RZ, P1 ;  /* 0x000000ff1000720c */ /* 0x000fe40000f25270 */
[----:B------:R-:W-:Y:S02]  /*0b50*/  SHF.R.U32.HI R14, RZ, R14, R11 ;  /* 0x0000000eff0e7219 */ /* 0x000fe4000001160b */
[----:B------:R-:W-:-:S02]  /*0b60*/  PLOP3.LUT P0, PT, P0, P1, PT, 0xf8, 0x8f ;  /* 0x00000000008f781c */ /* 0x000fc40000703f70 */
[----:B------:R-:W-:Y:S02]  /*0b70*/  SHF.R.U32.HI R16, RZ, 0x1, R14 ;  /* 0x00000001ff107819 */ /* 0x000fe4000001160e */
[----:B------:R-:W-:-:S04]  /*0b80*/  SEL R3, RZ, 0x1, !P0 ;  /* 0x00000001ff037807 */ /* 0x000fc80004000000 */
[----:B------:R-:W-:-:S04]  /*0b90*/  LOP3.LUT R3, R3, 0x1, R16, 0xf8, !PT ;  /* 0x0000000103037812 */ /* 0x000fc800078ef810 */
[----:B------:R-:W-:-:S05]  /*0ba0*/  LOP3.LUT R3, R3, R14, RZ, 0xc0, !PT ;  /* 0x0000000e03037212 */ /* 0x000fca00078ec0ff */
[----:B------:R-:W-:-:S05]  /*0bb0*/  IMAD.IADD R3, R16, 0x1, R3 ;  /* 0x0000000110037824 */ /* 0x000fca00078e0203 */
[----:B------:R-:W-:Y:S01]  /*0bc0*/  LOP3.LUT R0, R3, R0, RZ, 0xfc, !PT ;  /* 0x0000000003007212 */ /* 0x000fe200078efcff */
[----:B------:R-:W-:Y:S06]  /*0bd0*/  BRA `(.L_x_52) ;  /* 0x0000000000107947 */ /* 0x000fec0003800000 */
.L_x_51:
[----:B------:R-:W-:-:S04]  /*0be0*/  LOP3.LUT R0, R0, 0x80000000, RZ, 0xc0, !PT ;  /* 0x8000000000007812 */ /* 0x000fc800078ec0ff */
[----:B------:R-:W-:Y:S01]  /*0bf0*/  LOP3.LUT R0, R0, 0x7f800000, RZ, 0xfc, !PT ;  /* 0x7f80000000007812 */ /* 0x000fe200078efcff */
[----:B------:R-:W-:Y:S06]  /*0c00*/  BRA `(.L_x_52) ;  /* 0x0000000000047947 */ /* 0x000fec0003800000 */
.L_x_50:
[----:B------:R-:W-:-:S07]  /*0c10*/  IMAD R0, R14, 0x800000, R0 ;  /* 0x008000000e007824 */ /* 0x000fce00078e0200 */
.L_x_52:
[----:B------:R-:W-:Y:S05]  /*0c20*/  BSYNC.RECONVERGENT B3 ;  /* 0x0000000000037941 */ /* 0x000fea0003800200 */
.L_x_49:
[----:B------:R-:W-:Y:S05]  /*0c30*/  BRA `(.L_x_53) ;  /* 0x0000000000207947 */ /* 0x000fea0003800000 */
.L_x_48:
[----:B------:R-:W-:-:S04]  /*0c40*/  LOP3.LUT R0, R3, 0x80000000, R0, 0x48, !PT ;  /* 0x8000000003007812 */ /* 0x000fc800078e4800 */
[----:B------:R-:W-:Y:S01]  /*0c50*/  LOP3.LUT R0, R0, 0x7f800000, RZ, 0xfc, !PT ;  /* 0x7f80000000007812 */ /* 0x000fe200078efcff */
[----:B------:R-:W-:Y:S06]  /*0c60*/  BRA `(.L_x_53) ;  /* 0x0000000000147947 */ /* 0x000fec0003800000 */
.L_x_47:
[----:B------:R-:W-:Y:S01]  /*0c70*/  LOP3.LUT R0, R3, 0x80000000, R0, 0x48, !PT ;  /* 0x8000000003007812 */ /* 0x000fe200078e4800 */
[----:B------:R-:W-:Y:S06]  /*0c80*/  BRA `(.L_x_53) ;  /* 0x00000000000c7947 */ /* 0x000fec0003800000 */
.L_x_46:
[----:B------:R-:W0:Y:S01]  /*0c90*/  MUFU.RSQ R0, -QNAN ;  /* 0xffc0000000007908 */ /* 0x000e220000001400 */
[----:B------:R-:W-:Y:S05]  /*0ca0*/  BRA `(.L_x_53) ;  /* 0x0000000000047947 */ /* 0x000fea0003800000 */
.L_x_45:
[----:B------:R-:W-:-:S07]  /*0cb0*/  FADD.FTZ R0, R0, R3 ;  /* 0x0000000300007221 */ /* 0x000fce0000010000 */
.L_x_53:
[----:B------:R-:W-:Y:S05]  /*0cc0*/  BSYNC.RECONVERGENT B2 ;  /* 0x0000000000027941 */ /* 0x000fea0003800200 */
.L_x_43:
[----:B------:R-:W-:-:S04]  /*0cd0*/  HFMA2 R13, -RZ, RZ, 0, 0 ;  /* 0x00000000ff0d7431 */ /* 0x000fc800000001ff */
[----:B0-----:R-:W-:Y:S05]  /*0ce0*/  RET.REL.NODEC R12 `(_Z5solvePfS_S_S_fffii) ;  /* 0xfffffff00cc47950 */ /* 0x001fea0003c3ffff */
.L_x_54:
        /* <DEDUP_REMOVED lines=9> */
.L_x_62:


//--------------------- .text._Z15lint2d_bell_gpuPfS_S_S_S_S_S_PiS0_iiiiii --------------------------
	.section	.text._Z15lint2d_bell_gpuPfS_S_S_S_S_S_PiS0_iiiiii,"ax",@progbits
	.align	128
        .global         _Z15lint2d_bell_gpuPfS_S_S_S_S_S_PiS0_iiiiii
        .type           _Z15lint2d_bell_gpuPfS_S_S_S_S_S_PiS0_iiiiii,@function
        .size           _Z15lint2d_bell_gpuPfS_S_S_S_S_S_PiS0_iiiiii,(.L_x_70 - _Z15lint2d_bell_gpuPfS_S_S_S_S_S_PiS0_iiiiii)
        .other          _Z15lint2d_bell_gpuPfS_S_S_S_S_S_PiS0_iiiiii,@"STO_CUDA_ENTRY STV_DEFAULT"
_Z15lint2d_bell_gpuPfS_S_S_S_S_S_PiS0_iiiiii:
.text._Z15lint2d_bell_gpuPfS_S_S_S_S_S_PiS0_iiiiii:
[----:B------:R-:W-:Y:S01]  /*0000*/  LDC R1, c[0x0][0x37c] ;  /* 0x0000df00ff017b82 */ /* 0x000fe20000000800 */
[----:B------:R-:W0:Y:S07]  /*0010*/  S2R R7, SR_TID.Y ;  /* 0x0000000000077919 */ /* 0x000e2e0000002200 */
[----:B------:R-:W0:Y:S01]  /*0020*/  LDC.64 R2, c[0x0][0x3d8] ;  /* 0x0000f600ff027b82 */ /* 0x000e220000000a00 */
[----:B------:R-:W1:Y:S01]  /*0030*/  LDCU.64 UR4, c[0x0][0x358] ;  /* 0x00006b00ff0477ac */ /* 0x000e620008000a00 */
[----:B------:R-:W2:Y:S01]  /*0040*/  S2R R5, SR_CTAID.X ;  /* 0x0000000000057919 */ /* 0x000ea20000002500 */
[----:B------:R-:W3:Y:S05]  /*0050*/  S2R R9, SR_TID.X ;  /* 0x0000000000097919 */ /* 0x000eea0000002100 */
[----:B------:R-:W4:Y:S08]  /*0060*/  LDC.64 R20, c[0x0][0x3c8] ;  /* 0x0000f200ff147b82 */ /* 0x000f300000000a00 */
[----:B------:R-:W4:Y:S08]  /*0070*/  LDC.64 R22, c[0x0][0x3d0] ;  /* 0x0000f400ff167b82 */ /* 0x000f300000000a00 */
[----:B------:R-:W5:Y:S01]  /*0080*/  LDC.64 R18, c[0x0][0x3c0] ;  /* 0x0000f000ff127b82 */ /* 0x000f620000000a00 */
[----:B0-----:R-:W-:-:S07]  /*0090*/  IMAD R4, R7, R2, RZ ;  /* 0x0000000207047224 */ /* 0x001fce00078e02ff */
[----:B------:R-:W0:Y:S01]  /*00a0*/  LDC.64 R16, c[0x0][0x3b8] ;  /* 0x0000ee00ff107b82 */ /* 0x000e220000000a00 */
[----:B------:R-:W-:-:S07]  /*00b0*/  LEA R4, R4, R7, 0x1 ;  /* 0x0000000704047211 */ /* 0x000fce00078e08ff */
[----:B------:R-:W3:Y:S01]  /*00c0*/  LDC.64 R14, c[0x0][0x388] ;  /* 0x0000e200ff0e7b82 */ /* 0x000ee20000000a00 */
[----:B----4-:R-:W-:-:S04]  /*00d0*/  IMAD R0, R21, R20, R23 ;  /* 0x0000001415007224 */ /* 0x010fc800078e0217 */
[----:B--2---:R-:W-:-:S03]  /*00e0*/  IMAD R23, R0, R22, R5 ;  /* 0x0000001600177224 */ /* 0x004fc600078e0205 */
[----:B------:R-:W2:Y:S01]  /*00f0*/  LDC.64 R12, c[0x0][0x3b0] ;  /* 0x0000ec00ff0c7b82 */ /* 0x000ea20000000a00 */
[----:B-----5:R-:W-:-:S06]  /*0100*/  IMAD.WIDE.U32 R18, R5, 0x4, R18 ;  /* 0x0000000405127825 */ /* 0x020fcc00078e0012 */
[----:B-1----:R-:W4:Y:S01]  /*0110*/  LDG.E R18, desc[UR4][R18.64] ;  /* 0x0000000412127981 */ /* 0x002f22000c1e1900 */
[----:B------:R-:W1:Y:S01]  /*0120*/  LDC.64 R10, c[0x0][0x390] ;  /* 0x0000e400ff0a7b82 */ /* 0x000e620000000a00 */
[----:B0-----:R-:W-:Y:S01]  /*0130*/  IMAD.WIDE.U32 R20, R5, 0x4, R16 ;  /* 0x0000000405147825 */ /* 0x001fe200078e0010 */
[----:B---3--:R-:W-:-:S05]  /*0140*/  IADD3 R17, PT, PT, R4, R9, RZ ;  /* 0x0000000904117210 */ /* 0x008fca0007ffe0ff */
[----:B------:R-:W3:Y:S01]  /*0150*/  LDG.E R20, desc[UR4][R20.64] ;  /* 0x0000000414147981 */ /* 0x000ee2000c1e1900 */
[----:B------:R-:W-:-:S06]  /*0160*/  IMAD.WIDE R14, R23, 0x4, R14 ;  /* 0x00000004170e7825 */ /* 0x000fcc00078e020e */
[----:B------:R-:W5:Y:S01]  /*0170*/  LDG.E R14, desc[UR4][R14.64] ;  /* 0x000000040e0e7981 */ /* 0x000f62000c1e1900 */
[----:B--2---:R-:W-:Y:S02]  /*0180*/  IMAD.WIDE R16, R17, 0x4, R12 ;  /* 0x0000000411107825 */ /* 0x004fe400078e020c */
[----:B------:R-:W0:Y:S04]  /*0190*/  LDC.64 R12, c[0x0][0x380] ;  /* 0x0000e000ff0c7b82 */ /* 0x000e280000000a00 */
[----:B------:R-:W5:Y:S01]  /*01a0*/  LDG.E R17, desc[UR4][R16.64] ;  /* 0x0000000410117981 */ /* 0x000f62000c1e1900 */
[----:B-1----:R-:W-:-:S03]  /*01b0*/  IMAD.WIDE.U32 R22, R5, 0x4, R10 ;  /* 0x0000000405167825 */ /* 0x002fc600078e000a */
[----:B------:R-:W1:Y:S03]  /*01c0*/  LDC.64 R10, c[0x0][0x398] ;  /* 0x0000e600ff0a7b82 */ /* 0x000e660000000a00 */
[----:B------:R-:W2:Y:S01]  /*01d0*/  LDG.E R23, desc[UR4][R22.64] ;  /* 0x0000000416177981 */ /* 0x000ea2000c1e1900 */
[----:B-1----:R-:W-:Y:S01]  /*01e0*/  IMAD.WIDE.U32 R10, R5, 0x4, R10 ;  /* 0x00000004050a7825 */ /* 0x002fe200078e000a */
[-C--:B----4-:R-:W-:Y:S02]  /*01f0*/  IADD3 R0, PT, PT, R7, -R2.reuse, R18 ;  /* 0x8000000207007210 */ /* 0x090fe40007ffe012 */
[----:B---3--:R-:W-:Y:S02]  /*0200*/  IADD3 R2, PT, PT, R9, -R2, R20 ;  /* 0x8000000209027210 */ /* 0x008fe40007ffe014 */
[----:B------:R-:W1:Y:S03]  /*0210*/  LDC.64 R8, c[0x0][0x3a8] ;  /* 0x0000ea00ff087b82 */ /* 0x000e660000000a00 */
[----:B------:R-:W-:-:S04]  /*0220*/  IMAD R7, R0, R3, R2 ;  /* 0x0000000300077224 */ /* 0x000fc800078e0202 */
[----:B0-----:R-:W-:Y:S02]  /*0230*/  IMAD.WIDE R12, R7, 0x4, R12 ;  /* 0x00000004070c7825 */ /* 0x001fe400078e020c */
[----:B------:R-:W0:Y:S02]  /*0240*/  LDC.64 R6, c[0x0][0x3a0] ;  /* 0x0000e800ff067b82 */ /* 0x000e240000000a00 */
[----:B-----5:R-:W-:-:S04]  /*0250*/  FMUL R0, R14, R17 ;  /* 0x000000110e007220 */ /* 0x020fc80000400000 */
[----:B--2---:R-:W-:-:S05]  /*0260*/  FMUL R15, R0, R23 ;  /* 0x00000017000f7220 */ /* 0x004fca0000400000 */
[----:B------:R-:W-:Y:S04]  /*0270*/  REDG.E.ADD.F32.FTZ.RN.STRONG.GPU desc[UR4][R12.64], R15 ;  /* 0x0000000f0c0079a6 */ /* 0x000fe8000c12f304 */
[----:B------:R-:W2:Y:S01]  /*0280*/  LDG.E R11, desc[UR4][R10.64] ;  /* 0x000000040a0b7981 */ /* 0x000ea2000c1e1900 */
[----:B------:R-:W-:-:S04]  /*0290*/  IMAD.WIDE R2, R3, 0x4, R12 ;  /* 0x0000000403027825 */ /* 0x000fc800078e020c */
[----:B0-----:R-:W-:-:S04]  /*02a0*/  IMAD.WIDE.U32 R6, R5, 0x4, R6 ;  /* 0x0000000405067825 */ /* 0x001fc800078e0006 */
[----:B--2---:R-:W-:-:S05]  /*02b0*/  FMUL R17, R0, R11 ;  /* 0x0000000b00117220 */ /* 0x004fca0000400000 */
[----:B------:R-:W-:Y:S04]  /*02c0*/  REDG.E.ADD.F32.FTZ.RN.STRONG.GPU desc[UR4][R2.64], R17 ;  /* 0x00000011020079a6 */ /* 0x000fe8000c12f304 */
[----:B------:R-:W2:Y:S01]  /*02d0*/  LDG.E R7, desc[UR4][R6.64] ;  /* 0x0000000406077981 */ /* 0x000ea2000c1e1900 */
[----:B-1----:R-:W-:-:S04]  /*02e0*/  IMAD.WIDE.U32 R4, R5, 0x4, R8 ;  /* 0x0000000405047825 */ /* 0x002fc800078e0008 */
[----:B--2---:R-:W-:-:S05]  /*02f0*/  FMUL R19, R0, R7 ;  /* 0x0000000700137220 */ /* 0x004fca0000400000 */
[----:B------:R-:W-:Y:S04]  /*0300*/  REDG.E.ADD.F32.FTZ.RN.STRONG.GPU desc[UR4][R12.64+0x4], R19 ;  /* 0x000004130c0079a6 */ /* 0x000fe8000c12f304 */
[----:B------:R-:W2:Y:S02]  /*0310*/  LDG.E R5, desc[UR4][R4.64] ;  /* 0x0000000404057981 */ /* 0x000ea4000c1e1900 */
[----:B--2---:R-:W-:-:S05]  /*0320*/  FMUL R9, R0, R5 ;  /* 0x0000000500097220 */ /* 0x004fca0000400000 */
[----:B------:R-:W-:Y:S01]  /*0330*/  REDG.E.ADD.F32.FTZ.RN.STRONG.GPU desc[UR4][R2.64+0x4], R9 ;  /* 0x00000409020079a6 */ /* 0x000fe2000c12f304 */
[----:B------:R-:W-:Y:S05]  /*0340*/  EXIT ;  /* 0x000000000000794d */ /* 0x000fea0003800000 */
.L_x_55:
        /* <DEDUP_REMOVED lines=11> */
.L_x_70:


//--------------------- .nv.shared.reserved.0     --------------------------
	.section	.nv.shared.reserved.0,"aw",@nobits
	.weak		__nv_reservedSMEM_offset_0_alias
	.size		__nv_reservedSMEM_offset_0_alias, 0, 64
	.other		__nv_reservedSMEM_offset_0_alias,@"STO_CUDA_RESERVED_SHARED STV_DEFAULT"
__nv_reservedSMEM_offset_0_alias:
	.zero		0
	.zero		64


//--------------------- .nv.constant0._Z7extractPfiiiiS_PiS0_S_S_S_S_ --------------------------
	.section	.nv.constant0._Z7extractPfiiiiS_PiS0_S_S_S_S_,"a",@progbits
	.sectionflags	@""
	.align	4
.nv.constant0._Z7extractPfiiiiS_PiS0_S_S_S_S_:
	.zero		976


//--------------------- .nv.constant0._Z12spongeKernelPfiii --------------------------
	.section	.nv.constant0._Z12spongeKernelPfiii,"a",@progbits
	.sectionflags	@""
	.align	4
.nv.constant0._Z12spongeKernelPfiii:
	.zero		916


//--------------------- .nv.constant0._Z8onewayBCPfS_S_S_S_S_ii --------------------------
	.section	.nv.constant0._Z8onewayBCPfS_S_S_S_S_ii,"a",@progbits
	.sectionflags	@""
	.align	4
.nv.constant0._Z8onewayBCPfS_S_S_S_S_ii:
	.zero		952


//--------------------- .nv.constant0._Z8freeSurfPfiii --------------------------
	.section	.nv.constant0._Z8freeSurfPfiii,"a",@progbits
	.sectionflags	@""
	.align	4
.nv.constant0._Z8freeSurfPfiii:
	.zero		916


//--------------------- .nv.constant0._Z18lint3d_extract_gpuPfiiiiiS_PiS0_S0_S_S_S_S_S_S_S_S_ --------------------------
	.section	.nv.constant0._Z18lint3d_extract_gpuPfiiiiiS_PiS0_S0_S_S_S_S_S_S_S_S_,"a",@progbits
	.sectionflags	@""
	.align	4
.nv.constant0._Z18lint3d_extract_gpuPfiiiiiS_PiS0_S0_S_S_S_S_S_S_S_S_:
	.zero		1024


//--------------------- .nv.constant0._Z5shiftPfS_S_ii --------------------------
	.section	.nv.constant0._Z5shiftPfS_S_ii,"a",@progbits
	.sectionflags	@""
	.align	4
.nv.constant0._Z5shiftPfS_S_ii:
	.zero		928


//--------------------- .nv.constant0._Z5solvePfS_S_S_fffii --------------------------
	.section	.nv.constant0._Z5solvePfS_S_S_fffii,"a",@progbits
	.sectionflags	@""
	.align	4
.nv.constant0._Z5solvePfS_S_S_fffii:
	.zero		948


//--------------------- .nv.constant0._Z15lint2d_bell_gpuPfS_S_S_S_S_S_PiS0_iiiiii --------------------------
	.section	.nv.constant0._Z15lint2d_bell_gpuPfS_S_S_S_S_S_PiS0_iiiiii,"a",@progbits
	.sectionflags	@""
	.align	4
.nv.constant0._Z15lint2d_bell_gpuPfS_S_S_S_S_S_PiS0_iiiiii:
	.zero		992


//--------------------- SYMBOLS --------------------------

	.type		.nv.reservedSmem.offset0,@object
	.size		.nv.reservedSmem.offset0,0x4
